	.target	sm_100a

	.elftype	@"ET_EXEC"


//--------------------- .note.nv.tkinfo           --------------------------
	.section	.note.nv.tkinfo,"",@"SHT_NOTE"
	.sectionflags	@"SHF_NOTE_NV_TKINFO"
	.tkinfo
        /*0018*/ 	.word	0x00000002
        /*0030*/ 	.string	""
        /*0030*/ 	.string	"ptxas"
        /*0030*/ 	.string	"Cuda compilation tools, release 13.0, V13.0.88"
        /*0030*/ 	.string	"Build cuda_13.0.r13.0/compiler.36424714_0"
        /*0030*/ 	.string	"-arch sm_100a -m 64 "



//--------------------- .note.nv.cuinfo           --------------------------
	.section	.note.nv.cuinfo,"",@"SHT_NOTE"
	.sectionflags	@"SHF_NOTE_NV_CUINFO"
        /*0018*/ 	.short	0x0002
        /*001a*/ 	.short	0x0064
        /*001c*/ 	.short	0x0082
	.zero		2


//--------------------- .nv.info                  --------------------------
	.section	.nv.info,"",@"SHT_CUDA_INFO"
	.align	4


	//----- nvinfo : EIATTR_REGCOUNT
	.align		4
        /*0000*/ 	.byte	0x04, 0x2f
        /*0002*/ 	.short	(.L_19 - .L_18)
	.align		4
.L_18:
        /*0004*/ 	.word	index@(_ZN7cutlass13device_kernelINS_4gemm6kernel13GemmUniversalIN4cute5tupleIJiiiiEEENS1_10collective13CollectiveMmaINS1_35MainloopSm100TmaUmmaWarpSpecializedILi4ELi2ELi4ENS5_IJNS4_1CILi1EEENSA_ILi2EEESB_EEEEENS5_IJNSA_ILi64EEESF_NSA_ILi32EEEEEENS_10tfloat32_tENS5_IJlSB_lEEESI_SJ_NS4_8TiledMMAINS4_8MMA_AtomIJNS4_17SM100_MMA_TF32_SSISI_SI_fLi64ELi64ELNS4_4UMMA5MajorE0ELSO_0ELNSN_7ScaleInE0ELSP_0EEEEEENS4_6LayoutINS5_IJSB_SB_SB_EEENS5_IJNSA_ILi0EEESU_SU_EEEEENS5_IJNS4_10UnderscoreESX_SX_EEEEENS4_23SM90_TMA_LOAD_MULTICASTENS4_14ComposedLayoutINS4_7SwizzleILi3ELi4ELi3EEENS4_18smem_ptr_flag_bitsILi32EEENSS_INS5_IJNSA_ILi8EEESG_EEENS5_IJSG_SB_EEEEEEEvNS4_8identityENS4_13SM90_TMA_LOADES1A_vS1B_EENS_8epilogue10collective18CollectiveEpilogueINS1E_23Sm100TmaWarpSpecializedILi3ELi2ELi16ELb1ELb0EEEJSH_NS5_IJNSS_ISF_SB_EENSS_ISG_SB_EEEEESI_SJ_SI_SJ_NS1E_6fusion15FusionCallbacksIS1I_NS1M_17LinearCombinationISI_fSI_fLNS_15FloatRoundStyleE2EEESH_S1L_JEEENS4_5SM1004TMEM4LOAD26SM100_TMEM_LOAD_16dp128b8xES1C_S1A_NS4_17SM75_U32x4_LDSM_NENS4_14SM90_TMA_STOREES1A_NS4_17SM90_U32x4_STSM_NENS4_39AutoVectorizingCopyWithAssumedAlignmentILi128EEEEEEvvEEEEvNT_6ParamsE)
        /*0008*/ 	.word	0x00000050


	//----- nvinfo : EIATTR_FRAME_SIZE
	.align		4
.L_19:
        /*000c*/ 	.byte	0x04, 0x11
        /*000e*/ 	.short	(.L_21 - .L_20)
	.align		4
.L_20:
        /*0010*/ 	.word	index@($__internal_2_$__cuda_sm10x_tcgen05_guardrail_trap_unallocated_columns_being_dealloced)
        /*0014*/ 	.word	0x00000000


	//----- nvinfo : EIATTR_FRAME_SIZE
	.align		4
.L_21:
        /*0018*/ 	.byte	0x04, 0x11
        /*001a*/ 	.short	(.L_23 - .L_22)
	.align		4
.L_22:
        /*001c*/ 	.word	index@($__internal_1_$__cuda_sm10x_tcgen05_guardrail_trap_phase_invalid_during_alloc)
        /*0020*/ 	.word	0x00000000


	//----- nvinfo : EIATTR_FRAME_SIZE
	.align		4
.L_23:
        /*0024*/ 	.byte	0x04, 0x11
        /*0026*/ 	.short	(.L_25 - .L_24)
	.align		4
.L_24:
        /*0028*/ 	.word	index@($__internal_0_$__cuda_sm10x_tcgen05_guardrail_trap_col_being_dealloced_not_returned_by_alloc)
        /*002c*/ 	.word	0x00000000


	//----- nvinfo : EIATTR_FRAME_SIZE
	.align		4
.L_25:
        /*0030*/ 	.byte	0x04, 0x11
        /*0032*/ 	.short	(.L_27 - .L_26)
	.align		4
.L_26:
        /*0034*/ 	.word	index@(_ZN7cutlass13device_kernelINS_4gemm6kernel13GemmUniversalIN4cute5tupleIJiiiiEEENS1_10collective13CollectiveMmaINS1_35MainloopSm100TmaUmmaWarpSpecializedILi4ELi2ELi4ENS5_IJNS4_1CILi1EEENSA_ILi2EEESB_EEEEENS5_IJNSA_ILi64EEESF_NSA_ILi32EEEEEENS_10tfloat32_tENS5_IJlSB_lEEESI_SJ_NS4_8TiledMMAINS4_8MMA_AtomIJNS4_17SM100_MMA_TF32_SSISI_SI_fLi64ELi64ELNS4_4UMMA5MajorE0ELSO_0ELNSN_7ScaleInE0ELSP_0EEEEEENS4_6LayoutINS5_IJSB_SB_SB_EEENS5_IJNSA_ILi0EEESU_SU_EEEEENS5_IJNS4_10UnderscoreESX_SX_EEEEENS4_23SM90_TMA_LOAD_MULTICASTENS4_14ComposedLayoutINS4_7SwizzleILi3ELi4ELi3EEENS4_18smem_ptr_flag_bitsILi32EEENSS_INS5_IJNSA_ILi8EEESG_EEENS5_IJSG_SB_EEEEEEEvNS4_8identityENS4_13SM90_TMA_LOADES1A_vS1B_EENS_8epilogue10collective18CollectiveEpilogueINS1E_23Sm100TmaWarpSpecializedILi3ELi2ELi16ELb1ELb0EEEJSH_NS5_IJNSS_ISF_SB_EENSS_ISG_SB_EEEEESI_SJ_SI_SJ_NS1E_6fusion15FusionCallbacksIS1I_NS1M_17LinearCombinationISI_fSI_fLNS_15FloatRoundStyleE2EEESH_S1L_JEEENS4_5SM1004TMEM4LOAD26SM100_TMEM_LOAD_16dp128b8xES1C_S1A_NS4_17SM75_U32x4_LDSM_NENS4_14SM90_TMA_STOREES1A_NS4_17SM90_U32x4_STSM_NENS4_39AutoVectorizingCopyWithAssumedAlignmentILi128EEEEEEvvEEEEvNT_6ParamsE)
        /*0038*/ 	.word	0x00000000


	//----- nvinfo : EIATTR_MIN_STACK_SIZE
	.align		4
.L_27:
        /*003c*/ 	.byte	0x04, 0x12
        /*003e*/ 	.short	(.L_29 - .L_28)
	.align		4
.L_28:
        /*0040*/ 	.word	index@(_ZN7cutlass13device_kernelINS_4gemm6kernel13GemmUniversalIN4cute5tupleIJiiiiEEENS1_10collective13CollectiveMmaINS1_35MainloopSm100TmaUmmaWarpSpecializedILi4ELi2ELi4ENS5_IJNS4_1CILi1EEENSA_ILi2EEESB_EEEEENS5_IJNSA_ILi64EEESF_NSA_ILi32EEEEEENS_10tfloat32_tENS5_IJlSB_lEEESI_SJ_NS4_8TiledMMAINS4_8MMA_AtomIJNS4_17SM100_MMA_TF32_SSISI_SI_fLi64ELi64ELNS4_4UMMA5MajorE0ELSO_0ELNSN_7ScaleInE0ELSP_0EEEEEENS4_6LayoutINS5_IJSB_SB_SB_EEENS5_IJNSA_ILi0EEESU_SU_EEEEENS5_IJNS4_10UnderscoreESX_SX_EEEEENS4_23SM90_TMA_LOAD_MULTICASTENS4_14ComposedLayoutINS4_7SwizzleILi3ELi4ELi3EEENS4_18smem_ptr_flag_bitsILi32EEENSS_INS5_IJNSA_ILi8EEESG_EEENS5_IJSG_SB_EEEEEEEvNS4_8identityENS4_13SM90_TMA_LOADES1A_vS1B_EENS_8epilogue10collective18CollectiveEpilogueINS1E_23Sm100TmaWarpSpecializedILi3ELi2ELi16ELb1ELb0EEEJSH_NS5_IJNSS_ISF_SB_EENSS_ISG_SB_EEEEESI_SJ_SI_SJ_NS1E_6fusion15FusionCallbacksIS1I_NS1M_17LinearCombinationISI_fSI_fLNS_15FloatRoundStyleE2EEESH_S1L_JEEENS4_5SM1004TMEM4LOAD26SM100_TMEM_LOAD_16dp128b8xES1C_S1A_NS4_17SM75_U32x4_LDSM_NENS4_14SM90_TMA_STOREES1A_NS4_17SM90_U32x4_STSM_NENS4_39AutoVectorizingCopyWithAssumedAlignmentILi128EEEEEEvvEEEEvNT_6ParamsE)
        /*0044*/ 	.word	0x00000000
.L_29:


//--------------------- .nv.compat                --------------------------
	.section	.nv.compat,"",@"SHT_CUDA_COMPAT_INFO"
	.align	4
        /*0000*/ 	.byte	0x02, 0x09, 0x01, 0x00, 0x02, 0x02, 0x02, 0x00, 0x02, 0x05, 0x05, 0x00, 0x03, 0x07, 0x01, 0x01
        /*0010*/ 	.byte	0x02, 0x03, 0x01, 0x00, 0x02, 0x06, 0x01, 0x00, 0x04, 0x0b, 0x08, 0x00, 0x09, 0x00, 0x00, 0x00
        /*0020*/ 	.byte	0x00, 0x00, 0x00, 0x00


//--------------------- .nv.info._ZN7cutlass13device_kernelINS_4gemm6kernel13GemmUniversalIN4cute5tupleIJiiiiEEENS1_10collective13CollectiveMmaINS1_35MainloopSm100TmaUmmaWarpSpecializedILi4ELi2ELi4ENS5_IJNS4_1CILi1EEENSA_ILi2EEESB_EEEEENS5_IJNSA_ILi64EEESF_NSA_ILi32EEEEEENS_10tfloat32_tENS5_IJlSB_lEEESI_SJ_NS4_8TiledMMAINS4_8MMA_AtomIJNS4_17SM100_MMA_TF32_SSISI_SI_fLi64ELi64ELNS4_4UMMA5MajorE0ELSO_0ELNSN_7ScaleInE0ELSP_0EEEEEENS4_6LayoutINS5_IJSB_SB_SB_EEENS5_IJNSA_ILi0EEESU_SU_EEEEENS5_IJNS4_10UnderscoreESX_SX_EEEEENS4_23SM90_TMA_LOAD_MULTICASTENS4_14ComposedLayoutINS4_7SwizzleILi3ELi4ELi3EEENS4_18smem_ptr_flag_bitsILi32EEENSS_INS5_IJNSA_ILi8EEESG_EEENS5_IJSG_SB_EEEEEEEvNS4_8identityENS4_13SM90_TMA_LOADES1A_vS1B_EENS_8epilogue10collective18CollectiveEpilogueINS1E_23Sm100TmaWarpSpecializedILi3ELi2ELi16ELb1ELb0EEEJSH_NS5_IJNSS_ISF_SB_EENSS_ISG_SB_EEEEESI_SJ_SI_SJ_NS1E_6fusion15FusionCallbacksIS1I_NS1M_17LinearCombinationISI_fSI_fLNS_15FloatRoundStyleE2EEESH_S1L_JEEENS4_5SM1004TMEM4LOAD26SM100_TMEM_LOAD_16dp128b8xES1C_S1A_NS4_17SM75_U32x4_LDSM_NENS4_14SM90_TMA_STOREES1A_NS4_17SM90_U32x4_STSM_NENS4_39AutoVectorizingCopyWithAssumedAlignmentILi128EEEEEEvvEEEEvNT_6ParamsE --------------------------
	.section	.nv.info._ZN7cutlass13device_kernelINS_4gemm6kernel13GemmUniversalIN4cute5tupleIJiiiiEEENS1_10collective13CollectiveMmaINS1_35MainloopSm100TmaUmmaWarpSpecializedILi4ELi2ELi4ENS5_IJNS4_1CILi1EEENSA_ILi2EEESB_EEEEENS5_IJNSA_ILi64EEESF_NSA_ILi32EEEEEENS_10tfloat32_tENS5_IJlSB_lEEESI_SJ_NS4_8TiledMMAINS4_8MMA_AtomIJNS4_17SM100_MMA_TF32_SSISI_SI_fLi64ELi64ELNS4_4UMMA5MajorE0ELSO_0ELNSN_7ScaleInE0ELSP_0EEEEEENS4_6LayoutINS5_IJSB_SB_SB_EEENS5_IJNSA_ILi0EEESU_SU_EEEEENS5_IJNS4_10UnderscoreESX_SX_EEEEENS4_23SM90_TMA_LOAD_MULTICASTENS4_14ComposedLayoutINS4_7SwizzleILi3ELi4ELi3EEENS4_18smem_ptr_flag_bitsILi32EEENSS_INS5_IJNSA_ILi8EEESG_EEENS5_IJSG_SB_EEEEEEEvNS4_8identityENS4_13SM90_TMA_LOADES1A_vS1B_EENS_8epilogue10collective18CollectiveEpilogueINS1E_23Sm100TmaWarpSpecializedILi3ELi2ELi16ELb1ELb0EEEJSH_NS5_IJNSS_ISF_SB_EENSS_ISG_SB_EEEEESI_SJ_SI_SJ_NS1E_6fusion15FusionCallbacksIS1I_NS1M_17LinearCombinationISI_fSI_fLNS_15FloatRoundStyleE2EEESH_S1L_JEEENS4_5SM1004TMEM4LOAD26SM100_TMEM_LOAD_16dp128b8xES1C_S1A_NS4_17SM75_U32x4_LDSM_NENS4_14SM90_TMA_STOREES1A_NS4_17SM90_U32x4_STSM_NENS4_39AutoVectorizingCopyWithAssumedAlignmentILi128EEEEEEvvEEEEvNT_6ParamsE,"",@"SHT_CUDA_INFO"
	.sectionflags	@""
	.align	4


	//----- nvinfo : EIATTR_CUDA_API_VERSION
	.align		4
        /*0000*/ 	.byte	0x04, 0x37
        /*0002*/ 	.short	(.L_31 - .L_30)
.L_30:
        /*0004*/ 	.word	0x00000082


	//----- nvinfo : EIATTR_KPARAM_INFO
	.align		4
.L_31:
        /*0008*/ 	.byte	0x04, 0x17
        /*000a*/ 	.short	(.L_33 - .L_32)
.L_32:
        /*000c*/ 	.word	0x00000000
        /*0010*/ 	.short	0x0000
        /*0012*/ 	.short	0x0000
        /*0014*/ 	.byte	0x00, 0xf0, 0x01, 0x20


	//----- nvinfo : EIATTR_AT_ENTRY_FRAGMENTS
	.align		4
.L_33:
        /*0018*/ 	.byte	0x04, 0x4f
        /*001a*/ 	.short	(.L_35 - .L_34)


	//   ....[0]....
.L_34:
        /*001c*/ 	.word	0x00000006


	//----- nvinfo : EIATTR_RESERVED_SMEM_USED
	.align		4
.L_35:
        /*0020*/ 	.byte	0x01, 0x41
	.zero		2


	//----- nvinfo : EIATTR_SPARSE_MMA_MASK
	.align		4
        /*0024*/ 	.byte	0x03, 0x50
        /*0026*/ 	.short	0x0000


	//----- nvinfo : EIATTR_TCGEN05_1CTA_USED
	.align		4
        /*0028*/ 	.byte	0x01, 0x51
	.zero		2


	//----- nvinfo : EIATTR_MAXREG_COUNT
	.align		4
        /*002c*/ 	.byte	0x03, 0x1b
        /*002e*/ 	.short	0x00ff


	//----- nvinfo : EIATTR_NUM_BARRIERS
	.align		4
        /*0030*/ 	.byte	0x02, 0x4c
        /*0032*/ 	.byte	0x07
	.zero		1


	//----- nvinfo : EIATTR_EXTERNS
	.align		4
        /*0034*/ 	.byte	0x04, 0x0f
        /*0036*/ 	.short	(.L_37 - .L_36)


	//   ....[0]....
	.align		4
.L_36:
        /*0038*/ 	.word	index@(__assertfail)


	//----- nvinfo : EIATTR_MERCURY_ISA_VERSION
	.align		4
.L_37:
        /*003c*/ 	.byte	0x03, 0x5f
        /*003e*/ 	.short	0x0101


	//----- nvinfo : EIATTR_INT_WARP_WIDE_INSTR_OFFSETS
	.align		4
        /*0040*/ 	.byte	0x04, 0x31
        /*0042*/ 	.short	(.L_39 - .L_38)


	//   ....[0]....
.L_38:
        /*0044*/ 	.word	0x00003ce0


	//   ....[1]....
        /*0048*/ 	.word	0x00003d10


	//   ....[2]....
        /*004c*/ 	.word	0x00003d30


	//   ....[3]....
        /*0050*/ 	.word	0x00004900


	//   ....[4]....
        /*0054*/ 	.word	0x00004980


	//   ....[5]....
        /*0058*/ 	.word	0x00004a80


	//   ....[6]....
        /*005c*/ 	.word	0x00004b90


	//----- nvinfo : EIATTR_COOP_GROUP_MASK_REGIDS
	.align		4
.L_39:
        /*0060*/ 	.byte	0x04, 0x29
        /*0062*/ 	.short	(.L_41 - .L_40)


	//   ....[0]....
.L_40:
        /*0064*/ 	.word	0xffffffff


	//   ....[1]....
        /*0068*/ 	.word	0xffffffff


	//   ....[2]....
        /*006c*/ 	.word	0xffffffff


	//   ....[3]....
        /*0070*/ 	.word	0xffffffff


	//   ....[4]....
        /*0074*/ 	.word	0xffffffff


	//   ....[5]....
        /*0078*/ 	.word	0xffffffff


	//   ....[6]....
        /*007c*/ 	.word	0xffffffff


	//   ....[7]....
        /*0080*/ 	.word	0xffffffff


	//   ....[8]....
        /*0084*/ 	.word	0xffffffff


	//   ....[9]....
        /*0088*/ 	.word	0xffffffff


	//   ....[10]....
        /*008c*/ 	.word	0xffffffff


	//   ....[11]....
        /*0090*/ 	.word	0xffffffff


	//   ....[12]....
        /*0094*/ 	.word	0xffffffff


	//   ....[13]....
        /*0098*/ 	.word	0xffffffff


	//----- nvinfo : EIATTR_COOP_GROUP_INSTR_OFFSETS
	.align		4
.L_41:
        /*009c*/ 	.byte	0x04, 0x28
        /*009e*/ 	.short	(.L_43 - .L_42)


	//   ....[0]....
.L_42:
        /*00a0*/ 	.word	0x00000080


	//   ....[1]....
        /*00a4*/ 	.word	0x000004f0


	//   ....[2]....
        /*00a8*/ 	.word	0x000006a0


	//   ....[3]....
        /*00ac*/ 	.word	0x00000820


	//   ....[4]....
        /*00b0*/ 	.word	0x00000920


	//   ....[5]....
        /*00b4*/ 	.word	0x00000a90


	//   ....[6]....
        /*00b8*/ 	.word	0x00000c30


	//   ....[7]....
        /*00bc*/ 	.word	0x00000de0


	//   ....[8]....
        /*00c0*/ 	.word	0x00002010


	//   ....[9]....
        /*00c4*/ 	.word	0x00002ed0


	//   ....[10]....
        /*00c8*/ 	.word	0x000030e0


	//   ....[11]....
        /*00cc*/ 	.word	0x00003110


	//   ....[12]....
        /*00d0*/ 	.word	0x00003bc0


	//   ....[13]....
        /*00d4*/ 	.word	0x00003df0


	//----- nvinfo : EIATTR_VRC_CTA_INIT_COUNT
	.align		4
.L_43:
        /*00d8*/ 	.byte	0x02, 0x4a
        /*00da*/ 	.byte	0x80
	.zero		1


	//----- nvinfo : EIATTR_SYSCALL_OFFSETS
	.align		4
        /*00dc*/ 	.byte	0x04, 0x46
        /*00de*/ 	.short	(.L_45 - .L_44)


	//   ....[0]....
.L_44:
        /*00e0*/ 	.word	0x000058a0


	//   ....[1]....
        /*00e4*/ 	.word	0x00005990


	//   ....[2]....
        /*00e8*/ 	.word	0x000062b0


	//   ....[3]....
        /*00ec*/ 	.word	0x00006d10


	//----- nvinfo : EIATTR_MBARRIER_INSTR_OFFSETS
	.align		4
.L_45:
        /*00f0*/ 	.byte	0x04, 0x39
        /*00f2*/ 	.short	(.L_47 - .L_46)


	//   ....[0]....
.L_46:
        /*00f4*/ 	.word	0x00000610
        /*00f8*/ 	.word	0x000000ff
        /*00fc*/ 	.word	0x00000000
        /*0100*/ 	.short	0x0100
        /*0102*/ 	.byte	0x04
	.zero		1


	//   ....[1]....
        /*0104*/ 	.word	0x00000620
        /*0108*/ 	.word	0x000000ff
        /*010c*/ 	.word	0x00000020
        /*0110*/ 	.short	0x0100
        /*0112*/ 	.byte	0x04
	.zero		1


	//   ....[2]....
        /*0114*/ 	.word	0x00000630
        /*0118*/ 	.word	0x000000ff
        /*011c*/ 	.word	0x00000008
        /*0120*/ 	.short	0x0100
        /*0122*/ 	.byte	0x04
	.zero		1


	//   ....[3]....
        /*0124*/ 	.word	0x00000640
        /*0128*/ 	.word	0x000000ff
        /*012c*/ 	.word	0x00000028
        /*0130*/ 	.short	0x0100
        /*0132*/ 	.byte	0x04
	.zero		1


	//   ....[4]....
        /*0134*/ 	.word	0x00000650
        /*0138*/ 	.word	0x000000ff
        /*013c*/ 	.word	0x00000010
        /*0140*/ 	.short	0x0100
        /*0142*/ 	.byte	0x04
	.zero		1


	//   ....[5]....
        /*0144*/ 	.word	0x00000660
        /*0148*/ 	.word	0x000000ff
        /*014c*/ 	.word	0x00000030
        /*0150*/ 	.short	0x0100
        /*0152*/ 	.byte	0x04
	.zero		1


	//   ....[6]....
        /*0154*/ 	.word	0x00000670
        /*0158*/ 	.word	0x000000ff
        /*015c*/ 	.word	0x00000018
        /*0160*/ 	.short	0x0100
        /*0162*/ 	.byte	0x04
	.zero		1


	//   ....[7]....
        /*0164*/ 	.word	0x00000680
        /*0168*/ 	.word	0x000000ff
        /*016c*/ 	.word	0x00000038
        /*0170*/ 	.short	0x0100
        /*0172*/ 	.byte	0x04
	.zero		1


	//   ....[8]....
        /*0174*/ 	.word	0x000007b0
        /*0178*/ 	.word	0x000000ff
        /*017c*/ 	.word	0x00000040
        /*0180*/ 	.short	0x0100
        /*0182*/ 	.byte	0x04
	.zero		1


	//   ....[9]....
        /*0184*/ 	.word	0x000007c0
        /*0188*/ 	.word	0x000000ff
        /*018c*/ 	.word	0x00000058
        /*0190*/ 	.short	0x0100
        /*0192*/ 	.byte	0x04
	.zero		1


	//   ....[10]....
        /*0194*/ 	.word	0x000007d0
        /*0198*/ 	.word	0x000000ff
        /*019c*/ 	.word	0x00000048
        /*01a0*/ 	.short	0x0100
        /*01a2*/ 	.byte	0x04
	.zero		1


	//   ....[11]....
        /*01a4*/ 	.word	0x000007e0
        /*01a8*/ 	.word	0x000000ff
        /*01ac*/ 	.word	0x00000060
        /*01b0*/ 	.short	0x0100
        /*01b2*/ 	.byte	0x04
	.zero		1


	//   ....[12]....
        /*01b4*/ 	.word	0x000007f0
        /*01b8*/ 	.word	0x000000ff
        /*01bc*/ 	.word	0x00000050
        /*01c0*/ 	.short	0x0100
        /*01c2*/ 	.byte	0x04
	.zero		1


	//   ....[13]....
        /*01c4*/ 	.word	0x00000800
        /*01c8*/ 	.word	0x000000ff
        /*01cc*/ 	.word	0x00000068
        /*01d0*/ 	.short	0x0100
        /*01d2*/ 	.byte	0x04
	.zero		1


	//   ....[14]....
        /*01d4*/ 	.word	0x000008f0
        /*01d8*/ 	.word	0x000000ff
        /*01dc*/ 	.word	0x00000070
        /*01e0*/ 	.short	0x0100
        /*01e2*/ 	.byte	0x06
	.zero		1


	//   ....[15]....
        /*01e4*/ 	.word	0x00000900
        /*01e8*/ 	.word	0x000000ff
        /*01ec*/ 	.word	0x00000078
        /*01f0*/ 	.short	0x0100
        /*01f2*/ 	.byte	0x06
	.zero		1


	//   ....[16]....
        /*01f4*/ 	.word	0x00000a40
        /*01f8*/ 	.word	0x000000ff
        /*01fc*/ 	.word	0x00000080
        /*0200*/ 	.short	0x0100
        /*0202*/ 	.byte	0x06
	.zero		1


	//   ....[17]....
        /*0204*/ 	.word	0x00000a50
        /*0208*/ 	.word	0x000000ff
        /*020c*/ 	.word	0x00000090
        /*0210*/ 	.short	0x0100
        /*0212*/ 	.byte	0x06
	.zero		1


	//   ....[18]....
        /*0214*/ 	.word	0x00000a60
        /*0218*/ 	.word	0x000000ff
        /*021c*/ 	.word	0x00000088
        /*0220*/ 	.short	0x0100
        /*0222*/ 	.byte	0x06
	.zero		1


	//   ....[19]....
        /*0224*/ 	.word	0x00000a70
        /*0228*/ 	.word	0x000000ff
        /*022c*/ 	.word	0x00000098
        /*0230*/ 	.short	0x0100
        /*0232*/ 	.byte	0x06
	.zero		1


	//   ....[20]....
        /*0234*/ 	.word	0x00000ba0
        /*0238*/ 	.word	0x000000ff
        /*023c*/ 	.word	0x000000a0
        /*0240*/ 	.short	0x0100
        /*0242*/ 	.byte	0x04
	.zero		1


	//   ....[21]....
        /*0244*/ 	.word	0x00000bb0
        /*0248*/ 	.word	0x000000ff
        /*024c*/ 	.word	0x000000c0
        /*0250*/ 	.short	0x0100
        /*0252*/ 	.byte	0x04
	.zero		1


	//   ....[22]....
        /*0254*/ 	.word	0x00000bc0
        /*0258*/ 	.word	0x000000ff
        /*025c*/ 	.word	0x000000a8
        /*0260*/ 	.short	0x0100
        /*0262*/ 	.byte	0x04
	.zero		1


	//   ....[23]....
        /*0264*/ 	.word	0x00000bd0
        /*0268*/ 	.word	0x000000ff
        /*026c*/ 	.word	0x000000c8
        /*0270*/ 	.short	0x0100
        /*0272*/ 	.byte	0x04
	.zero		1


	//   ....[24]....
        /*0274*/ 	.word	0x00000be0
        /*0278*/ 	.word	0x000000ff
        /*027c*/ 	.word	0x000000b0
        /*0280*/ 	.short	0x0100
        /*0282*/ 	.byte	0x04
	.zero		1


	//   ....[25]....
        /*0284*/ 	.word	0x00000bf0
        /*0288*/ 	.word	0x000000ff
        /*028c*/ 	.word	0x000000d0
        /*0290*/ 	.short	0x0100
        /*0292*/ 	.byte	0x04
	.zero		1


	//   ....[26]....
        /*0294*/ 	.word	0x00000c00
        /*0298*/ 	.word	0x000000ff
        /*029c*/ 	.word	0x000000b8
        /*02a0*/ 	.short	0x0100
        /*02a2*/ 	.byte	0x04
	.zero		1


	//   ....[27]....
        /*02a4*/ 	.word	0x00000c10
        /*02a8*/ 	.word	0x000000ff
        /*02ac*/ 	.word	0x000000d8
        /*02b0*/ 	.short	0x0100
        /*02b2*/ 	.byte	0x04
	.zero		1


	//   ....[28]....
        /*02b4*/ 	.word	0x00000d00
        /*02b8*/ 	.word	0x000000ff
        /*02bc*/ 	.word	0x000000e0
        /*02c0*/ 	.short	0x0100
        /*02c2*/ 	.byte	0x04
	.zero		1


	//   ....[29]....
        /*02c4*/ 	.word	0x00000d10
        /*02c8*/ 	.word	0x000000ff
        /*02cc*/ 	.word	0x000000f0
        /*02d0*/ 	.short	0x0100
        /*02d2*/ 	.byte	0x04
	.zero		1


	//   ....[30]....
        /*02d4*/ 	.word	0x00000d20
        /*02d8*/ 	.word	0x000000ff
        /*02dc*/ 	.word	0x000000e8
        /*02e0*/ 	.short	0x0100
        /*02e2*/ 	.byte	0x04
	.zero		1


	//   ....[31]....
        /*02e4*/ 	.word	0x00000d30
        /*02e8*/ 	.word	0x000000ff
        /*02ec*/ 	.word	0x000000f8
        /*02f0*/ 	.short	0x0100
        /*02f2*/ 	.byte	0x04
	.zero		1


	//   ....[32]....
        /*02f4*/ 	.word	0x00001890
        /*02f8*/ 	.word	0x00000000
        /*02fc*/ 	.word	0x000000f0
        /*0300*/ 	.short	0x010a
        /*0302*/ 	.byte	0xff
	.zero		1


	//   ....[33]....
        /*0304*/ 	.word	0x000018c0
        /*0308*/ 	.word	0x00000000
        /*030c*/ 	.word	0x000000e0
        /*0310*/ 	.short	0x0101
        /*0312*/ 	.byte	0xff
	.zero		1


	//   ....[34]....
        /*0314*/ 	.word	0x00001990
        /*0318*/ 	.word	0x000000ff
        /*031c*/ 	.word	0x00000020
        /*0320*/ 	.short	0x010a
        /*0322*/ 	.byte	0x04
	.zero		1


	//   ....[35]....
        /*0324*/ 	.word	0x00001a10
        /*0328*/ 	.word	0x000000ff
        /*032c*/ 	.word	0x00000020
        /*0330*/ 	.short	0x010a
        /*0332*/ 	.byte	0x21
	.zero		1


	//   ....[36]....
        /*0334*/ 	.word	0x00001bb0
        /*0338*/ 	.word	0x000000ff
        /*033c*/ 	.word	0x00000020
        /*0340*/ 	.short	0x010a
        /*0342*/ 	.byte	0x08
	.zero		1


	//   ....[37]....
        /*0344*/ 	.word	0x00001cc0
        /*0348*/ 	.word	0x000000ff
        /*034c*/ 	.word	0x00000078
        /*0350*/ 	.short	0x0101
        /*0352*/ 	.byte	0x06
	.zero		1


	//   ....[38]....
        /*0354*/ 	.word	0x00001ce0
        /*0358*/ 	.word	0x000000ff
        /*035c*/ 	.word	0x00000020
        /*0360*/ 	.short	0x010a
        /*0362*/ 	.byte	0x04
	.zero		1


	//   ....[39]....
        /*0364*/ 	.word	0x00001d60
        /*0368*/ 	.word	0x000000ff
        /*036c*/ 	.word	0x00000020
        /*0370*/ 	.short	0x010a
        /*0372*/ 	.byte	0x11
	.zero		1


	//   ....[40]....
        /*0374*/ 	.word	0x00001f00
        /*0378*/ 	.word	0x000000ff
        /*037c*/ 	.word	0x00000020
        /*0380*/ 	.short	0x010a
        /*0382*/ 	.byte	0x07
	.zero		1


	//   ....[41]....
        /*0384*/ 	.word	0x00002040
        /*0388*/ 	.word	0x00000003
        /*038c*/ 	.word	0x00000080
        /*0390*/ 	.short	0x010a
        /*0392*/ 	.byte	0xff
	.zero		1


	//   ....[42]....
        /*0394*/ 	.word	0x00002190
        /*0398*/ 	.word	0x00000000
        /*039c*/ 	.word	0x00000000
        /*03a0*/ 	.short	0x0101
        /*03a2*/ 	.byte	0xff
	.zero		1


	//   ....[43]....
        /*03a4*/ 	.word	0x00002750
        /*03a8*/ 	.word	0x000000ff
        /*03ac*/ 	.word	0x00000000
        /*03b0*/ 	.short	0x010a
        /*03b2*/ 	.byte	0x04
	.zero		1


	//   ....[44]....
        /*03b4*/ 	.word	0x000027e0
        /*03b8*/ 	.word	0x000000ff
        /*03bc*/ 	.word	0x00000000
        /*03c0*/ 	.short	0x010a
        /*03c2*/ 	.byte	0x05
	.zero		1


	//   ....[45]....
        /*03c4*/ 	.word	0x00002870
        /*03c8*/ 	.word	0x000000ff
        /*03cc*/ 	.word	0x00000000
        /*03d0*/ 	.short	0x010a
        /*03d2*/ 	.byte	0x05
	.zero		1


	//   ....[46]....
        /*03d4*/ 	.word	0x00002910
        /*03d8*/ 	.word	0x00000000
        /*03dc*/ 	.word	0x00000000
        /*03e0*/ 	.short	0x010a
        /*03e2*/ 	.byte	0xff
	.zero		1


	//   ....[47]....
        /*03e4*/ 	.word	0x00002a30
        /*03e8*/ 	.word	0x00000002
        /*03ec*/ 	.word	0x000000e0
        /*03f0*/ 	.short	0x010a
        /*03f2*/ 	.byte	0xff
	.zero		1


	//   ....[48]....
        /*03f4*/ 	.word	0x00002aa0
        /*03f8*/ 	.word	0x00000002
        /*03fc*/ 	.word	0x00000000
        /*0400*/ 	.short	0x0101
        /*0402*/ 	.byte	0xff
	.zero		1


	//   ....[49]....
        /*0404*/ 	.word	0x00002ac0
        /*0408*/ 	.word	0x000000ff
        /*040c*/ 	.word	0x00000090
        /*0410*/ 	.short	0x010a
        /*0412*/ 	.byte	0x04
	.zero		1


	//   ....[50]....
        /*0414*/ 	.word	0x00002be0
        /*0418*/ 	.word	0x00000002
        /*041c*/ 	.word	0x00000080
        /*0420*/ 	.short	0x010a
        /*0422*/ 	.byte	0xff
	.zero		1


	//   ....[51]....
        /*0424*/ 	.word	0x00002ce0
        /*0428*/ 	.word	0x00000002
        /*042c*/ 	.word	0x00000000
        /*0430*/ 	.short	0x0101
        /*0432*/ 	.byte	0xff
	.zero		1


	//   ....[52]....
        /*0434*/ 	.word	0x00002d70
        /*0438*/ 	.word	0x000000ff
        /*043c*/ 	.word	0x00000090
        /*0440*/ 	.short	0x0106
        /*0442*/ 	.byte	0x04
	.zero		1


	//   ....[53]....
        /*0444*/ 	.word	0x00002d90
        /*0448*/ 	.word	0x000000ff
        /*044c*/ 	.word	0x00000090
        /*0450*/ 	.short	0x010a
        /*0452*/ 	.byte	0x04
	.zero		1


	//   ....[54]....
        /*0454*/ 	.word	0x00002e20
        /*0458*/ 	.word	0x000000ff
        /*045c*/ 	.word	0x00000090
        /*0460*/ 	.short	0x0106
        /*0462*/ 	.byte	0x07
	.zero		1


	//   ....[55]....
        /*0464*/ 	.word	0x00002e60
        /*0468*/ 	.word	0x00000000
        /*046c*/ 	.word	0x00000090
        /*0470*/ 	.short	0x010a
        /*0472*/ 	.byte	0xff
	.zero		1


	//   ....[56]....
        /*0474*/ 	.word	0x000033b0
        /*0478*/ 	.word	0x00000000
        /*047c*/ 	.word	0x00000080
        /*0480*/ 	.short	0x010a
        /*0482*/ 	.byte	0xff
	.zero		1


	//   ....[57]....
        /*0484*/ 	.word	0x000034b0
        /*0488*/ 	.word	0x00000003
        /*048c*/ 	.word	0x00000000
        /*0490*/ 	.short	0x0101
        /*0492*/ 	.byte	0xff
	.zero		1


	//   ....[58]....
        /*0494*/ 	.word	0x000034c0
        /*0498*/ 	.word	0x000000ff
        /*049c*/ 	.word	0x00000000
        /*04a0*/ 	.short	0x010a
        /*04a2*/ 	.byte	0x04
	.zero		1


	//   ....[59]....
        /*04a4*/ 	.word	0x00003540
        /*04a8*/ 	.word	0x000000ff
        /*04ac*/ 	.word	0x000000c0
        /*04b0*/ 	.short	0x010a
        /*04b2*/ 	.byte	0x1f
	.zero		1


	//   ....[60]....
        /*04b4*/ 	.word	0x00003620
        /*04b8*/ 	.word	0x000000ff
        /*04bc*/ 	.word	0x00000000
        /*04c0*/ 	.short	0x010a
        /*04c2*/ 	.byte	0x05
	.zero		1


	//   ....[61]....
        /*04c4*/ 	.word	0x00003760
        /*04c8*/ 	.word	0x000000ff
        /*04cc*/ 	.word	0x00000000
        /*04d0*/ 	.short	0x010a
        /*04d2*/ 	.byte	0x04
	.zero		1


	//   ....[62]....
        /*04d4*/ 	.word	0x000039f0
        /*04d8*/ 	.word	0x000000ff
        /*04dc*/ 	.word	0x00000000
        /*04e0*/ 	.short	0x010a
        /*04e2*/ 	.byte	0x04
	.zero		1


	//   ....[63]....
        /*04e4*/ 	.word	0x00003a80
        /*04e8*/ 	.word	0x000000ff
        /*04ec*/ 	.word	0x00000000
        /*04f0*/ 	.short	0x010a
        /*04f2*/ 	.byte	0x05
	.zero		1


	//   ....[64]....
        /*04f4*/ 	.word	0x00003b10
        /*04f8*/ 	.word	0x000000ff
        /*04fc*/ 	.word	0x00000000
        /*0500*/ 	.short	0x010a
        /*0502*/ 	.byte	0x05
	.zero		1


	//   ....[65]....
        /*0504*/ 	.word	0x00003ba0
        /*0508*/ 	.word	0x000000ff
        /*050c*/ 	.word	0x00000000
        /*0510*/ 	.short	0x010a
        /*0512*/ 	.byte	0x04
	.zero		1


	//   ....[66]....
        /*0514*/ 	.word	0x00004030
        /*0518*/ 	.word	0x0000000c
        /*051c*/ 	.word	0x00000080
        /*0520*/ 	.short	0x010a
        /*0522*/ 	.byte	0xff
	.zero		1


	//   ....[67]....
        /*0524*/ 	.word	0x000041a0
        /*0528*/ 	.word	0x00000000
        /*052c*/ 	.word	0x00000000
        /*0530*/ 	.short	0x0101
        /*0532*/ 	.byte	0xff
	.zero		1


	//   ....[68]....
        /*0534*/ 	.word	0x00004620
        /*0538*/ 	.word	0x000000ff
        /*053c*/ 	.word	0x00000078
        /*0540*/ 	.short	0x010a
        /*0542*/ 	.byte	0x18
	.zero		1


	//   ....[69]....
        /*0544*/ 	.word	0x000047e0
        /*0548*/ 	.word	0x000000ff
        /*054c*/ 	.word	0x00000058
        /*0550*/ 	.short	0x010a
        /*0552*/ 	.byte	0x04
	.zero		1


	//   ....[70]....
        /*0554*/ 	.word	0x000049b0
        /*0558*/ 	.word	0x000000ff
        /*055c*/ 	.word	0x00000040
        /*0560*/ 	.short	0x010b
        /*0562*/ 	.byte	0x04
	.zero		1


	//   ....[71]....
        /*0564*/ 	.word	0x000049c0
        /*0568*/ 	.word	0x000000ff
        /*056c*/ 	.word	0x00000000
        /*0570*/ 	.short	0x0101
        /*0572*/ 	.byte	0x14
	.zero		1


	//   ....[72]....
        /*0574*/ 	.word	0x000049d0
        /*0578*/ 	.word	0x000000ff
        /*057c*/ 	.word	0x00000058
        /*0580*/ 	.short	0x010a
        /*0582*/ 	.byte	0x05
	.zero		1


	//   ....[73]....
        /*0584*/ 	.word	0x00004bc0
        /*0588*/ 	.word	0x000000ff
        /*058c*/ 	.word	0x00000040
        /*0590*/ 	.short	0x010b
        /*0592*/ 	.byte	0x05
	.zero		1


	//   ....[74]....
        /*0594*/ 	.word	0x00004bd0
        /*0598*/ 	.word	0x000000ff
        /*059c*/ 	.word	0x00000000
        /*05a0*/ 	.short	0x0101
        /*05a2*/ 	.byte	0x04
	.zero		1


	//   ....[75]....
        /*05a4*/ 	.word	0x00004c70
        /*05a8*/ 	.word	0x000000ff
        /*05ac*/ 	.word	0x00000000
        /*05b0*/ 	.short	0x010a
        /*05b2*/ 	.byte	0x04
	.zero		1


	//   ....[76]....
        /*05b4*/ 	.word	0x00004d00
        /*05b8*/ 	.word	0x000000ff
        /*05bc*/ 	.word	0x00000000
        /*05c0*/ 	.short	0x010a
        /*05c2*/ 	.byte	0x05
	.zero		1


	//   ....[77]....
        /*05c4*/ 	.word	0x00004da0
        /*05c8*/ 	.word	0x00000000
        /*05cc*/ 	.word	0x00000000
        /*05d0*/ 	.short	0x010a
        /*05d2*/ 	.byte	0xff
	.zero		1


	//   ....[78]....
        /*05d4*/ 	.word	0x00005110
        /*05d8*/ 	.word	0x00000000
        /*05dc*/ 	.word	0x00000080
        /*05e0*/ 	.short	0x010a
        /*05e2*/ 	.byte	0xff
	.zero		1


	//   ....[79]....
        /*05e4*/ 	.word	0x000051e0
        /*05e8*/ 	.word	0x00000000
        /*05ec*/ 	.word	0x00000000
        /*05f0*/ 	.short	0x0101
        /*05f2*/ 	.byte	0xff
	.zero		1


	//   ....[80]....
        /*05f4*/ 	.word	0x00005e30
        /*05f8*/ 	.word	0x00000002
        /*05fc*/ 	.word	0x00000040
        /*0600*/ 	.short	0x010a
        /*0602*/ 	.byte	0xff
	.zero		1


	//   ....[81]....
        /*0604*/ 	.word	0x00005e70
        /*0608*/ 	.word	0x00000047
        /*060c*/ 	.word	0x000000a0
        /*0610*/ 	.short	0x010a
        /*0612*/ 	.byte	0xff
	.zero		1


	//   ....[82]....
        /*0614*/ 	.word	0x00005f60
        /*0618*/ 	.word	0x00000002
        /*061c*/ 	.word	0x00000040
        /*0620*/ 	.short	0x010a
        /*0622*/ 	.byte	0xff
	.zero		1


	//   ....[83]....
        /*0624*/ 	.word	0x00006190
        /*0628*/ 	.word	0x00000047
        /*062c*/ 	.word	0x000000a0
        /*0630*/ 	.short	0x010a
        /*0632*/ 	.byte	0xff
	.zero		1


	//   ....[84]....
        /*0634*/ 	.word	0x00006a30
        /*0638*/ 	.word	0x00000000
        /*063c*/ 	.word	0x00000000
        /*0640*/ 	.short	0x0101
        /*0642*/ 	.byte	0xff
	.zero		1


	//   ....[85]....
        /*0644*/ 	.word	0x00006a40
        /*0648*/ 	.word	0x00000002
        /*064c*/ 	.word	0x00000040
        /*0650*/ 	.short	0x010a
        /*0652*/ 	.byte	0xff
	.zero		1


	//   ....[86]....
        /*0654*/ 	.word	0x00006b10
        /*0658*/ 	.word	0x00000002
        /*065c*/ 	.word	0x00000040
        /*0660*/ 	.short	0x010a
        /*0662*/ 	.byte	0xff
	.zero		1


	//   ....[87]....
        /*0664*/ 	.word	0x00007110
        /*0668*/ 	.word	0x000000ff
        /*066c*/ 	.word	0x00000000
        /*0670*/ 	.short	0x0101
        /*0672*/ 	.byte	0x04
	.zero		1


	//   ....[88]....
        /*0674*/ 	.word	0x00007500
        /*0678*/ 	.word	0x00000000
        /*067c*/ 	.word	0x00000000
        /*0680*/ 	.short	0x0101
        /*0682*/ 	.byte	0xff
	.zero		1


	//   ....[89]....
        /*0684*/ 	.word	0x000077b0
        /*0688*/ 	.word	0x000000ff
        /*068c*/ 	.word	0x00000000
        /*0690*/ 	.short	0x0101
        /*0692*/ 	.byte	0x04
	.zero		1


	//   ....[90]....
        /*0694*/ 	.word	0x000077d0
        /*0698*/ 	.word	0x00000000
        /*069c*/ 	.word	0x000000f0
        /*06a0*/ 	.short	0x010a
        /*06a2*/ 	.byte	0xff
	.zero		1


	//   ....[91]....
        /*06a4*/ 	.word	0x00007830
        /*06a8*/ 	.word	0x00000000
        /*06ac*/ 	.word	0x00000020
        /*06b0*/ 	.short	0x010a
        /*06b2*/ 	.byte	0xff
	.zero		1


	//   ....[92]....
        /*06b4*/ 	.word	0x00007890
        /*06b8*/ 	.word	0x00000000
        /*06bc*/ 	.word	0x00000020
        /*06c0*/ 	.short	0x010a
        /*06c2*/ 	.byte	0xff
	.zero		1


	//   ....[93]....
        /*06c4*/ 	.word	0x000078e0
        /*06c8*/ 	.word	0x00000003
        /*06cc*/ 	.word	0x00000080
        /*06d0*/ 	.short	0x010a
        /*06d2*/ 	.byte	0xff
	.zero		1


	//   ....[94]....
        /*06d4*/ 	.word	0x00007940
        /*06d8*/ 	.word	0x00000000
        /*06dc*/ 	.word	0x00000000
        /*06e0*/ 	.short	0x010a
        /*06e2*/ 	.byte	0xff
	.zero		1


	//   ....[95]....
        /*06e4*/ 	.word	0x000079a0
        /*06e8*/ 	.word	0x00000000
        /*06ec*/ 	.word	0x00000000
        /*06f0*/ 	.short	0x010a
        /*06f2*/ 	.byte	0xff
	.zero		1


	//   ....[96]....
        /*06f4*/ 	.word	0x00007a00
        /*06f8*/ 	.word	0x00000000
        /*06fc*/ 	.word	0x00000000
        /*0700*/ 	.short	0x010a
        /*0702*/ 	.byte	0xff
	.zero		1


	//   ....[97]....
        /*0704*/ 	.word	0x00007a50
        /*0708*/ 	.word	0x00000002
        /*070c*/ 	.word	0x000000e0
        /*0710*/ 	.short	0x010a
        /*0712*/ 	.byte	0xff
	.zero		1


	//   ....[98]....
        /*0714*/ 	.word	0x00007ab0
        /*0718*/ 	.word	0x00000002
        /*071c*/ 	.word	0x00000090
        /*0720*/ 	.short	0x010a
        /*0722*/ 	.byte	0xff
	.zero		1


	//   ....[99]....
        /*0724*/ 	.word	0x00007b00
        /*0728*/ 	.word	0x00000002
        /*072c*/ 	.word	0x00000080
        /*0730*/ 	.short	0x010a
        /*0732*/ 	.byte	0xff
	.zero		1


	//   ....[100]....
        /*0734*/ 	.word	0x00007b60
        /*0738*/ 	.word	0x00000000
        /*073c*/ 	.word	0x00000090
        /*0740*/ 	.short	0x010a
        /*0742*/ 	.byte	0xff
	.zero		1


	//   ....[101]....
        /*0744*/ 	.word	0x00007bb0
        /*0748*/ 	.word	0x00000000
        /*074c*/ 	.word	0x00000080
        /*0750*/ 	.short	0x010a
        /*0752*/ 	.byte	0xff
	.zero		1


	//   ....[102]....
        /*0754*/ 	.word	0x00007c10
        /*0758*/ 	.word	0x00000002
        /*075c*/ 	.word	0x000000c0
        /*0760*/ 	.short	0x010a
        /*0762*/ 	.byte	0xff
	.zero		1


	//   ....[103]....
        /*0764*/ 	.word	0x00007c70
        /*0768*/ 	.word	0x00000000
        /*076c*/ 	.word	0x00000000
        /*0770*/ 	.short	0x010a
        /*0772*/ 	.byte	0xff
	.zero		1


	//   ....[104]....
        /*0774*/ 	.word	0x00007cd0
        /*0778*/ 	.word	0x00000000
        /*077c*/ 	.word	0x00000000
        /*0780*/ 	.short	0x010a
        /*0782*/ 	.byte	0xff
	.zero		1


	//   ....[105]....
        /*0784*/ 	.word	0x00007d30
        /*0788*/ 	.word	0x00000000
        /*078c*/ 	.word	0x00000000
        /*0790*/ 	.short	0x010a
        /*0792*/ 	.byte	0xff
	.zero		1


	//   ....[106]....
        /*0794*/ 	.word	0x00007d90
        /*0798*/ 	.word	0x00000000
        /*079c*/ 	.word	0x00000000
        /*07a0*/ 	.short	0x010a
        /*07a2*/ 	.byte	0xff
	.zero		1


	//   ....[107]....
        /*07a4*/ 	.word	0x00007df0
        /*07a8*/ 	.word	0x00000000
        /*07ac*/ 	.word	0x00000000
        /*07b0*/ 	.short	0x010a
        /*07b2*/ 	.byte	0xff
	.zero		1


	//   ....[108]....
        /*07b4*/ 	.word	0x00007e40
        /*07b8*/ 	.word	0x0000000c
        /*07bc*/ 	.word	0x00000080
        /*07c0*/ 	.short	0x010a
        /*07c2*/ 	.byte	0xff
	.zero		1


	//   ....[109]....
        /*07c4*/ 	.word	0x00007ea0
        /*07c8*/ 	.word	0x00000000
        /*07cc*/ 	.word	0x00000078
        /*07d0*/ 	.short	0x010a
        /*07d2*/ 	.byte	0xff
	.zero		1


	//   ....[110]....
        /*07d4*/ 	.word	0x00007f00
        /*07d8*/ 	.word	0x00000000
        /*07dc*/ 	.word	0x00000058
        /*07e0*/ 	.short	0x010a
        /*07e2*/ 	.byte	0xff
	.zero		1


	//   ....[111]....
        /*07e4*/ 	.word	0x00007f60
        /*07e8*/ 	.word	0x00000006
        /*07ec*/ 	.word	0x00000058
        /*07f0*/ 	.short	0x010a
        /*07f2*/ 	.byte	0xff
	.zero		1


	//   ....[112]....
        /*07f4*/ 	.word	0x00007fc0
        /*07f8*/ 	.word	0x00000000
        /*07fc*/ 	.word	0x00000000
        /*0800*/ 	.short	0x010a
        /*0802*/ 	.byte	0xff
	.zero		1


	//   ....[113]....
        /*0804*/ 	.word	0x00008020
        /*0808*/ 	.word	0x00000000
        /*080c*/ 	.word	0x00000000
        /*0810*/ 	.short	0x010a
        /*0812*/ 	.byte	0xff
	.zero		1


	//   ....[114]....
        /*0814*/ 	.word	0x00008070
        /*0818*/ 	.word	0x00000000
        /*081c*/ 	.word	0x00000080
        /*0820*/ 	.short	0x010a
        /*0822*/ 	.byte	0xff
	.zero		1


	//   ....[115]....
        /*0824*/ 	.word	0x000080c0
        /*0828*/ 	.word	0x00000002
        /*082c*/ 	.word	0x00000040
        /*0830*/ 	.short	0x010a
        /*0832*/ 	.byte	0xff
	.zero		1


	//   ....[116]....
        /*0834*/ 	.word	0x00008110
        /*0838*/ 	.word	0x00000047
        /*083c*/ 	.word	0x000000a0
        /*0840*/ 	.short	0x010a
        /*0842*/ 	.byte	0xff
	.zero		1


	//   ....[117]....
        /*0844*/ 	.word	0x00008160
        /*0848*/ 	.word	0x00000002
        /*084c*/ 	.word	0x00000040
        /*0850*/ 	.short	0x010a
        /*0852*/ 	.byte	0xff
	.zero		1


	//----- nvinfo : EIATTR_NUM_MBARRIERS
	.align		4
.L_47:
        /*0854*/ 	.byte	0x03, 0x38
        /*0856*/ 	.short	0x0020


	//----- nvinfo : EIATTR_EXIT_INSTR_OFFSETS
	.align		4
        /*0858*/ 	.byte	0x04, 0x1c
        /*085a*/ 	.short	(.L_49 - .L_48)


	//   ....[0]....
.L_48:
        /*085c*/ 	.word	0x00002940


	//   ....[1]....
        /*0860*/ 	.word	0x00002e30


	//   ....[2]....
        /*0864*/ 	.word	0x00002e90


	//   ....[3]....
        /*0868*/ 	.word	0x00003e00


	//   ....[4]....
        /*086c*/ 	.word	0x00004dd0


	//   ....[5]....
        /*0870*/ 	.word	0x00004e10


	//   ....[6]....
        /*0874*/ 	.word	0x000076a0


	//   ....[7]....
        /*0878*/ 	.word	0x00007720


	//   ....[8]....
        /*087c*/ 	.word	0x00007750


	//   ....[9]....
        /*0880*/ 	.word	0x000077c0


	//----- nvinfo : EIATTR_MAX_THREADS
	.align		4
.L_49:
        /*0884*/ 	.byte	0x04, 0x05
        /*0886*/ 	.short	(.L_51 - .L_50)
.L_50:
        /*0888*/ 	.word	0x00000100
        /*088c*/ 	.word	0x00000001
        /*0890*/ 	.word	0x00000001


	//----- nvinfo : EIATTR_CRS_STACK_SIZE
	.align		4
.L_51:
        /*0894*/ 	.byte	0x04, 0x1e
        /*0896*/ 	.short	(.L_53 - .L_52)
.L_52:
        /*0898*/ 	.word	0x00000000


	//----- nvinfo : EIATTR_CBANK_PARAM_SIZE
	.align		4
.L_53:
        /*089c*/ 	.byte	0x03, 0x19
        /*089e*/ 	.short	0x0800


	//----- nvinfo : EIATTR_PARAM_CBANK
	.align		4
        /*08a0*/ 	.byte	0x04, 0x0a
        /*08a2*/ 	.short	(.L_55 - .L_54)
	.align		4
.L_54:
        /*08a4*/ 	.word	index@(.nv.constant0._ZN7cutlass13device_kernelINS_4gemm6kernel13GemmUniversalIN4cute5tupleIJiiiiEEENS1_10collective13CollectiveMmaINS1_35MainloopSm100TmaUmmaWarpSpecializedILi4ELi2ELi4ENS5_IJNS4_1CILi1EEENSA_ILi2EEESB_EEEEENS5_IJNSA_ILi64EEESF_NSA_ILi32EEEEEENS_10tfloat32_tENS5_IJlSB_lEEESI_SJ_NS4_8TiledMMAINS4_8MMA_AtomIJNS4_17SM100_MMA_TF32_SSISI_SI_fLi64ELi64ELNS4_4UMMA5MajorE0ELSO_0ELNSN_7ScaleInE0ELSP_0EEEEEENS4_6LayoutINS5_IJSB_SB_SB_EEENS5_IJNSA_ILi0EEESU_SU_EEEEENS5_IJNS4_10UnderscoreESX_SX_EEEEENS4_23SM90_TMA_LOAD_MULTICASTENS4_14ComposedLayoutINS4_7SwizzleILi3ELi4ELi3EEENS4_18smem_ptr_flag_bitsILi32EEENSS_INS5_IJNSA_ILi8EEESG_EEENS5_IJSG_SB_EEEEEEEvNS4_8identityENS4_13SM90_TMA_LOADES1A_vS1B_EENS_8epilogue10collective18CollectiveEpilogueINS1E_23Sm100TmaWarpSpecializedILi3ELi2ELi16ELb1ELb0EEEJSH_NS5_IJNSS_ISF_SB_EENSS_ISG_SB_EEEEESI_SJ_SI_SJ_NS1E_6fusion15FusionCallbacksIS1I_NS1M_17LinearCombinationISI_fSI_fLNS_15FloatRoundStyleE2EEESH_S1L_JEEENS4_5SM1004TMEM4LOAD26SM100_TMEM_LOAD_16dp128b8xES1C_S1A_NS4_17SM75_U32x4_LDSM_NENS4_14SM90_TMA_STOREES1A_NS4_17SM90_U32x4_STSM_NENS4_39AutoVectorizingCopyWithAssumedAlignmentILi128EEEEEEvvEEEEvNT_6ParamsE)
        /*08a8*/ 	.short	0x0380
        /*08aa*/ 	.short	0x0800


	//----- nvinfo : EIATTR_SW_WAR
	.align		4
.L_55:
        /*08ac*/ 	.byte	0x04, 0x36
        /*08ae*/ 	.short	(.L_57 - .L_56)
.L_56:
        /*08b0*/ 	.word	0x00000008
.L_57:


//--------------------- .nv.callgraph             --------------------------
	.section	.nv.callgraph,"",@"SHT_CUDA_CALLGRAPH"
	.align	4
	.sectionentsize	8
	.align		4
        /*0000*/ 	.word	0x00000000
	.align		4
        /*0004*/ 	.word	0xffffffff
	.align		4
        /*0008*/ 	.word	index@(_ZN7cutlass13device_kernelINS_4gemm6kernel13GemmUniversalIN4cute5tupleIJiiiiEEENS1_10collective13CollectiveMmaINS1_35MainloopSm100TmaUmmaWarpSpecializedILi4ELi2ELi4ENS5_IJNS4_1CILi1EEENSA_ILi2EEESB_EEEEENS5_IJNSA_ILi64EEESF_NSA_ILi32EEEEEENS_10tfloat32_tENS5_IJlSB_lEEESI_SJ_NS4_8TiledMMAINS4_8MMA_AtomIJNS4_17SM100_MMA_TF32_SSISI_SI_fLi64ELi64ELNS4_4UMMA5MajorE0ELSO_0ELNSN_7ScaleInE0ELSP_0EEEEEENS4_6LayoutINS5_IJSB_SB_SB_EEENS5_IJNSA_ILi0EEESU_SU_EEEEENS5_IJNS4_10UnderscoreESX_SX_EEEEENS4_23SM90_TMA_LOAD_MULTICASTENS4_14ComposedLayoutINS4_7SwizzleILi3ELi4ELi3EEENS4_18smem_ptr_flag_bitsILi32EEENSS_INS5_IJNSA_ILi8EEESG_EEENS5_IJSG_SB_EEEEEEEvNS4_8identityENS4_13SM90_TMA_LOADES1A_vS1B_EENS_8epilogue10collective18CollectiveEpilogueINS1E_23Sm100TmaWarpSpecializedILi3ELi2ELi16ELb1ELb0EEEJSH_NS5_IJNSS_ISF_SB_EENSS_ISG_SB_EEEEESI_SJ_SI_SJ_NS1E_6fusion15FusionCallbacksIS1I_NS1M_17LinearCombinationISI_fSI_fLNS_15FloatRoundStyleE2EEESH_S1L_JEEENS4_5SM1004TMEM4LOAD26SM100_TMEM_LOAD_16dp128b8xES1C_S1A_NS4_17SM75_U32x4_LDSM_NENS4_14SM90_TMA_STOREES1A_NS4_17SM90_U32x4_STSM_NENS4_39AutoVectorizingCopyWithAssumedAlignmentILi128EEEEEEvvEEEEvNT_6ParamsE)
	.align		4
        /*000c*/ 	.word	index@(__assertfail)
	.align		4
        /*0010*/ 	.word	0x00000000
	.align		4
        /*0014*/ 	.word	0xfffffffe
	.align		4
        /*0018*/ 	.word	0x00000000
	.align		4
        /*001c*/ 	.word	0xfffffffd
	.align		4
        /*0020*/ 	.word	0x00000000
	.align		4
        /*0024*/ 	.word	0xfffffffc


//--------------------- .nv.constant4             --------------------------
	.section	.nv.constant4,"a",@progbits
	.align	8
	.align		8
.nv.constant4:
        /*0000*/ 	.dword	__assertfail
	.align		8
        /*0008*/ 	.dword	__unnamed_1
	.align		8
        /*0010*/ 	.dword	__unnamed_2
	.align		8
        /*0018*/ 	.dword	_ZN39_INTERNAL_86349058_4_k_cu_167285e5_94474cuda3std3__45__cpo5beginE
	.align		8
        /*0020*/ 	.dword	_ZN39_INTERNAL_86349058_4_k_cu_167285e5_94474cuda3std3__45__cpo3endE
	.align		8
        /*0028*/ 	.dword	_ZN39_INTERNAL_86349058_4_k_cu_167285e5_94474cuda3std3__45__cpo6cbeginE
	.align		8
        /*0030*/ 	.dword	_ZN39_INTERNAL_86349058_4_k_cu_167285e5_94474cuda3std3__45__cpo4cendE
	.align		8
        /*0038*/ 	.dword	_ZN39_INTERNAL_86349058_4_k_cu_167285e5_94474cuda3std3__441_GLOBAL__N__86349058_4_k_cu_167285e5_94476ignoreE
	.align		8
        /*0040*/ 	.dword	_ZN39_INTERNAL_86349058_4_k_cu_167285e5_94474cuda3std3__419piecewise_constructE
	.align		8
        /*0048*/ 	.dword	_ZN39_INTERNAL_86349058_4_k_cu_167285e5_94474cuda3std3__48in_placeE
	.align		8
        /*0050*/ 	.dword	_ZN39_INTERNAL_86349058_4_k_cu_167285e5_94474cuda3std6ranges3__45__cpo4swapE
	.align		8
        /*0058*/ 	.dword	_ZN39_INTERNAL_86349058_4_k_cu_167285e5_94474cuda3std6ranges3__45__cpo9iter_moveE
	.align		8
        /*0060*/ 	.dword	_ZN39_INTERNAL_86349058_4_k_cu_167285e5_94474cute7productE
	.align		8
        /*0068*/ 	.dword	_ZN39_INTERNAL_86349058_4_k_cu_167285e5_94474cute1_E
	.align		8
        /*0070*/ 	.dword	$str$25
	.align		8
        /*0078*/ 	.dword	$str$26
	.align		8
        /*0080*/ 	.dword	$str$27
	.align		8
        /*0088*/ 	.dword	$str$28


//--------------------- .text._ZN7cutlass13device_kernelINS_4gemm6kernel13GemmUniversalIN4cute5tupleIJiiiiEEENS1_10collective13CollectiveMmaINS1_35MainloopSm100TmaUmmaWarpSpecializedILi4ELi2ELi4ENS5_IJNS4_1CILi1EEENSA_ILi2EEESB_EEEEENS5_IJNSA_ILi64EEESF_NSA_ILi32EEEEEENS_10tfloat32_tENS5_IJlSB_lEEESI_SJ_NS4_8TiledMMAINS4_8MMA_AtomIJNS4_17SM100_MMA_TF32_SSISI_SI_fLi64ELi64ELNS4_4UMMA5MajorE0ELSO_0ELNSN_7ScaleInE0ELSP_0EEEEEENS4_6LayoutINS5_IJSB_SB_SB_EEENS5_IJNSA_ILi0EEESU_SU_EEEEENS5_IJNS4_10UnderscoreESX_SX_EEEEENS4_23SM90_TMA_LOAD_MULTICASTENS4_14ComposedLayoutINS4_7SwizzleILi3ELi4ELi3EEENS4_18smem_ptr_flag_bitsILi32EEENSS_INS5_IJNSA_ILi8EEESG_EEENS5_IJSG_SB_EEEEEEEvNS4_8identityENS4_13SM90_TMA_LOADES1A_vS1B_EENS_8epilogue10collective18CollectiveEpilogueINS1E_23Sm100TmaWarpSpecializedILi3ELi2ELi16ELb1ELb0EEEJSH_NS5_IJNSS_ISF_SB_EENSS_ISG_SB_EEEEESI_SJ_SI_SJ_NS1E_6fusion15FusionCallbacksIS1I_NS1M_17LinearCombinationISI_fSI_fLNS_15FloatRoundStyleE2EEESH_S1L_JEEENS4_5SM1004TMEM4LOAD26SM100_TMEM_LOAD_16dp128b8xES1C_S1A_NS4_17SM75_U32x4_LDSM_NENS4_14SM90_TMA_STOREES1A_NS4_17SM90_U32x4_STSM_NENS4_39AutoVectorizingCopyWithAssumedAlignmentILi128EEEEEEvvEEEEvNT_6ParamsE --------------------------
	.section	.text._ZN7cutlass13device_kernelINS_4gemm6kernel13GemmUniversalIN4cute5tupleIJiiiiEEENS1_10collective13CollectiveMmaINS1_35MainloopSm100TmaUmmaWarpSpecializedILi4ELi2ELi4ENS5_IJNS4_1CILi1EEENSA_ILi2EEESB_EEEEENS5_IJNSA_ILi64EEESF_NSA_ILi32EEEEEENS_10tfloat32_tENS5_IJlSB_lEEESI_SJ_NS4_8TiledMMAINS4_8MMA_AtomIJNS4_17SM100_MMA_TF32_SSISI_SI_fLi64ELi64ELNS4_4UMMA5MajorE0ELSO_0ELNSN_7ScaleInE0ELSP_0EEEEEENS4_6LayoutINS5_IJSB_SB_SB_EEENS5_IJNSA_ILi0EEESU_SU_EEEEENS5_IJNS4_10UnderscoreESX_SX_EEEEENS4_23SM90_TMA_LOAD_MULTICASTENS4_14ComposedLayoutINS4_7SwizzleILi3ELi4ELi3EEENS4_18smem_ptr_flag_bitsILi32EEENSS_INS5_IJNSA_ILi8EEESG_EEENS5_IJSG_SB_EEEEEEEvNS4_8identityENS4_13SM90_TMA_LOADES1A_vS1B_EENS_8epilogue10collective18CollectiveEpilogueINS1E_23Sm100TmaWarpSpecializedILi3ELi2ELi16ELb1ELb0EEEJSH_NS5_IJNSS_ISF_SB_EENSS_ISG_SB_EEEEESI_SJ_SI_SJ_NS1E_6fusion15FusionCallbacksIS1I_NS1M_17LinearCombinationISI_fSI_fLNS_15FloatRoundStyleE2EEESH_S1L_JEEENS4_5SM1004TMEM4LOAD26SM100_TMEM_LOAD_16dp128b8xES1C_S1A_NS4_17SM75_U32x4_LDSM_NENS4_14SM90_TMA_STOREES1A_NS4_17SM90_U32x4_STSM_NENS4_39AutoVectorizingCopyWithAssumedAlignmentILi128EEEEEEvvEEEEvNT_6ParamsE,"ax",@progbits
	.align	128
.text._ZN7cutlass13device_kernelINS_4gemm6kernel13GemmUniversalIN4cute5tupleIJiiiiEEENS1_10collective13CollectiveMmaINS1_35MainloopSm100TmaUmmaWarpSpecializedILi4ELi2ELi4ENS5_IJNS4_1CILi1EEENSA_ILi2EEESB_EEEEENS5_IJNSA_ILi64EEESF_NSA_ILi32EEEEEENS_10tfloat32_tENS5_IJlSB_lEEESI_SJ_NS4_8TiledMMAINS4_8MMA_AtomIJNS4_17SM100_MMA_TF32_SSISI_SI_fLi64ELi64ELNS4_4UMMA5MajorE0ELSO_0ELNSN_7ScaleInE0ELSP_0EEEEEENS4_6LayoutINS5_IJSB_SB_SB_EEENS5_IJNSA_ILi0EEESU_SU_EEEEENS5_IJNS4_10UnderscoreESX_SX_EEEEENS4_23SM90_TMA_LOAD_MULTICASTENS4_14ComposedLayoutINS4_7SwizzleILi3ELi4ELi3EEENS4_18smem_ptr_flag_bitsILi32EEENSS_INS5_IJNSA_ILi8EEESG_EEENS5_IJSG_SB_EEEEEEEvNS4_8identityENS4_13SM90_TMA_LOADES1A_vS1B_EENS_8epilogue10collective18CollectiveEpilogueINS1E_23Sm100TmaWarpSpecializedILi3ELi2ELi16ELb1ELb0EEEJSH_NS5_IJNSS_ISF_SB_EENSS_ISG_SB_EEEEESI_SJ_SI_SJ_NS1E_6fusion15FusionCallbacksIS1I_NS1M_17LinearCombinationISI_fSI_fLNS_15FloatRoundStyleE2EEESH_S1L_JEEENS4_5SM1004TMEM4LOAD26SM100_TMEM_LOAD_16dp128b8xES1C_S1A_NS4_17SM75_U32x4_LDSM_NENS4_14SM90_TMA_STOREES1A_NS4_17SM90_U32x4_STSM_NENS4_39AutoVectorizingCopyWithAssumedAlignmentILi128EEEEEEvvEEEEvNT_6ParamsE:
        .type           _ZN7cutlass13device_kernelINS_4gemm6kernel13GemmUniversalIN4cute5tupleIJiiiiEEENS1_10collective13CollectiveMmaINS1_35MainloopSm100TmaUmmaWarpSpecializedILi4ELi2ELi4ENS5_IJNS4_1CILi1EEENSA_ILi2EEESB_EEEEENS5_IJNSA_ILi64EEESF_NSA_ILi32EEEEEENS_10tfloat32_tENS5_IJlSB_lEEESI_SJ_NS4_8TiledMMAINS4_8MMA_AtomIJNS4_17SM100_MMA_TF32_SSISI_SI_fLi64ELi64ELNS4_4UMMA5MajorE0ELSO_0ELNSN_7ScaleInE0ELSP_0EEEEEENS4_6LayoutINS5_IJSB_SB_SB_EEENS5_IJNSA_ILi0EEESU_SU_EEEEENS5_IJNS4_10UnderscoreESX_SX_EEEEENS4_23SM90_TMA_LOAD_MULTICASTENS4_14ComposedLayoutINS4_7SwizzleILi3ELi4ELi3EEENS4_18smem_ptr_flag_bitsILi32EEENSS_INS5_IJNSA_ILi8EEESG_EEENS5_IJSG_SB_EEEEEEEvNS4_8identityENS4_13SM90_TMA_LOADES1A_vS1B_EENS_8epilogue10collective18CollectiveEpilogueINS1E_23Sm100TmaWarpSpecializedILi3ELi2ELi16ELb1ELb0EEEJSH_NS5_IJNSS_ISF_SB_EENSS_ISG_SB_EEEEESI_SJ_SI_SJ_NS1E_6fusion15FusionCallbacksIS1I_NS1M_17LinearCombinationISI_fSI_fLNS_15FloatRoundStyleE2EEESH_S1L_JEEENS4_5SM1004TMEM4LOAD26SM100_TMEM_LOAD_16dp128b8xES1C_S1A_NS4_17SM75_U32x4_LDSM_NENS4_14SM90_TMA_STOREES1A_NS4_17SM90_U32x4_STSM_NENS4_39AutoVectorizingCopyWithAssumedAlignmentILi128EEEEEEvvEEEEvNT_6ParamsE,@function
        .size           _ZN7cutlass13device_kernelINS_4gemm6kernel13GemmUniversalIN4cute5tupleIJiiiiEEENS1_10collective13CollectiveMmaINS1_35MainloopSm100TmaUmmaWarpSpecializedILi4ELi2ELi4ENS5_IJNS4_1CILi1EEENSA_ILi2EEESB_EEEEENS5_IJNSA_ILi64EEESF_NSA_ILi32EEEEEENS_10tfloat32_tENS5_IJlSB_lEEESI_SJ_NS4_8TiledMMAINS4_8MMA_AtomIJNS4_17SM100_MMA_TF32_SSISI_SI_fLi64ELi64ELNS4_4UMMA5MajorE0ELSO_0ELNSN_7ScaleInE0ELSP_0EEEEEENS4_6LayoutINS5_IJSB_SB_SB_EEENS5_IJNSA_ILi0EEESU_SU_EEEEENS5_IJNS4_10UnderscoreESX_SX_EEEEENS4_23SM90_TMA_LOAD_MULTICASTENS4_14ComposedLayoutINS4_7SwizzleILi3ELi4ELi3EEENS4_18smem_ptr_flag_bitsILi32EEENSS_INS5_IJNSA_ILi8EEESG_EEENS5_IJSG_SB_EEEEEEEvNS4_8identityENS4_13SM90_TMA_LOADES1A_vS1B_EENS_8epilogue10collective18CollectiveEpilogueINS1E_23Sm100TmaWarpSpecializedILi3ELi2ELi16ELb1ELb0EEEJSH_NS5_IJNSS_ISF_SB_EENSS_ISG_SB_EEEEESI_SJ_SI_SJ_NS1E_6fusion15FusionCallbacksIS1I_NS1M_17LinearCombinationISI_fSI_fLNS_15FloatRoundStyleE2EEESH_S1L_JEEENS4_5SM1004TMEM4LOAD26SM100_TMEM_LOAD_16dp128b8xES1C_S1A_NS4_17SM75_U32x4_LDSM_NENS4_14SM90_TMA_STOREES1A_NS4_17SM90_U32x4_STSM_NENS4_39AutoVectorizingCopyWithAssumedAlignmentILi128EEEEEEvvEEEEvNT_6ParamsE,(.L_x_161 - _ZN7cutlass13device_kernelINS_4gemm6kernel13GemmUniversalIN4cute5tupleIJiiiiEEENS1_10collective13CollectiveMmaINS1_35MainloopSm100TmaUmmaWarpSpecializedILi4ELi2ELi4ENS5_IJNS4_1CILi1EEENSA_ILi2EEESB_EEEEENS5_IJNSA_ILi64EEESF_NSA_ILi32EEEEEENS_10tfloat32_tENS5_IJlSB_lEEESI_SJ_NS4_8TiledMMAINS4_8MMA_AtomIJNS4_17SM100_MMA_TF32_SSISI_SI_fLi64ELi64ELNS4_4UMMA5MajorE0ELSO_0ELNSN_7ScaleInE0ELSP_0EEEEEENS4_6LayoutINS5_IJSB_SB_SB_EEENS5_IJNSA_ILi0EEESU_SU_EEEEENS5_IJNS4_10UnderscoreESX_SX_EEEEENS4_23SM90_TMA_LOAD_MULTICASTENS4_14ComposedLayoutINS4_7SwizzleILi3ELi4ELi3EEENS4_18smem_ptr_flag_bitsILi32EEENSS_INS5_IJNSA_ILi8EEESG_EEENS5_IJSG_SB_EEEEEEEvNS4_8identityENS4_13SM90_TMA_LOADES1A_vS1B_EENS_8epilogue10collective18CollectiveEpilogueINS1E_23Sm100TmaWarpSpecializedILi3ELi2ELi16ELb1ELb0EEEJSH_NS5_IJNSS_ISF_SB_EENSS_ISG_SB_EEEEESI_SJ_SI_SJ_NS1E_6fusion15FusionCallbacksIS1I_NS1M_17LinearCombinationISI_fSI_fLNS_15FloatRoundStyleE2EEESH_S1L_JEEENS4_5SM1004TMEM4LOAD26SM100_TMEM_LOAD_16dp128b8xES1C_S1A_NS4_17SM75_U32x4_LDSM_NENS4_14SM90_TMA_STOREES1A_NS4_17SM90_U32x4_STSM_NENS4_39AutoVectorizingCopyWithAssumedAlignmentILi128EEEEEEvvEEEEvNT_6ParamsE)
        .other          _ZN7cutlass13device_kernelINS_4gemm6kernel13GemmUniversalIN4cute5tupleIJiiiiEEENS1_10collective13CollectiveMmaINS1_35MainloopSm100TmaUmmaWarpSpecializedILi4ELi2ELi4ENS5_IJNS4_1CILi1EEENSA_ILi2EEESB_EEEEENS5_IJNSA_ILi64EEESF_NSA_ILi32EEEEEENS_10tfloat32_tENS5_IJlSB_lEEESI_SJ_NS4_8TiledMMAINS4_8MMA_AtomIJNS4_17SM100_MMA_TF32_SSISI_SI_fLi64ELi64ELNS4_4UMMA5MajorE0ELSO_0ELNSN_7ScaleInE0ELSP_0EEEEEENS4_6LayoutINS5_IJSB_SB_SB_EEENS5_IJNSA_ILi0EEESU_SU_EEEEENS5_IJNS4_10UnderscoreESX_SX_EEEEENS4_23SM90_TMA_LOAD_MULTICASTENS4_14ComposedLayoutINS4_7SwizzleILi3ELi4ELi3EEENS4_18smem_ptr_flag_bitsILi32EEENSS_INS5_IJNSA_ILi8EEESG_EEENS5_IJSG_SB_EEEEEEEvNS4_8identityENS4_13SM90_TMA_LOADES1A_vS1B_EENS_8epilogue10collective18CollectiveEpilogueINS1E_23Sm100TmaWarpSpecializedILi3ELi2ELi16ELb1ELb0EEEJSH_NS5_IJNSS_ISF_SB_EENSS_ISG_SB_EEEEESI_SJ_SI_SJ_NS1E_6fusion15FusionCallbacksIS1I_NS1M_17LinearCombinationISI_fSI_fLNS_15FloatRoundStyleE2EEESH_S1L_JEEENS4_5SM1004TMEM4LOAD26SM100_TMEM_LOAD_16dp128b8xES1C_S1A_NS4_17SM75_U32x4_LDSM_NENS4_14SM90_TMA_STOREES1A_NS4_17SM90_U32x4_STSM_NENS4_39AutoVectorizingCopyWithAssumedAlignmentILi128EEEEEEvvEEEEvNT_6ParamsE,@"STO_CUDA_ENTRY STV_DEFAULT"
_ZN7cutlass13device_kernelINS_4gemm6kernel13GemmUniversalIN4cute5tupleIJiiiiEEENS1_10collective13CollectiveMmaINS1_35MainloopSm100TmaUmmaWarpSpecializedILi4ELi2ELi4ENS5_IJNS4_1CILi1EEENSA_ILi2EEESB_EEEEENS5_IJNSA_ILi64EEESF_NSA_ILi32EEEEEENS_10tfloat32_tENS5_IJlSB_lEEESI_SJ_NS4_8TiledMMAINS4_8MMA_AtomIJNS4_17SM100_MMA_TF32_SSISI_SI_fLi64ELi64ELNS4_4UMMA5MajorE0ELSO_0ELNSN_7ScaleInE0ELSP_0EEEEEENS4_6LayoutINS5_IJSB_SB_SB_EEENS5_IJNSA_ILi0EEESU_SU_EEEEENS5_IJNS4_10UnderscoreESX_SX_EEEEENS4_23SM90_TMA_LOAD_MULTICASTENS4_14ComposedLayoutINS4_7SwizzleILi3ELi4ELi3EEENS4_18smem_ptr_flag_bitsILi32EEENSS_INS5_IJNSA_ILi8EEESG_EEENS5_IJSG_SB_EEEEEEEvNS4_8identityENS4_13SM90_TMA_LOADES1A_vS1B_EENS_8epilogue10collective18CollectiveEpilogueINS1E_23Sm100TmaWarpSpecializedILi3ELi2ELi16ELb1ELb0EEEJSH_NS5_IJNSS_ISF_SB_EENSS_ISG_SB_EEEEESI_SJ_SI_SJ_NS1E_6fusion15FusionCallbacksIS1I_NS1M_17LinearCombinationISI_fSI_fLNS_15FloatRoundStyleE2EEESH_S1L_JEEENS4_5SM1004TMEM4LOAD26SM100_TMEM_LOAD_16dp128b8xES1C_S1A_NS4_17SM75_U32x4_LDSM_NENS4_14SM90_TMA_STOREES1A_NS4_17SM90_U32x4_STSM_NENS4_39AutoVectorizingCopyWithAssumedAlignmentILi128EEEEEEvvEEEEvNT_6ParamsE:
[----:B------:R-:W1:Y:S01]  /*0000*/  LDC R1, c[0x0][0x37c] ;  /* 0x0000df00ff017b82 */ /* 0x000e620000000800 */
[----:B------:R-:W2:Y:S01]  /*0010*/  S2R R64, SR_TID.X ;  /* 0x0000000000407919 */ /* 0x000ea20000002100 */
[----:B------:R-:W3:Y:S01]  /*0020*/  LDCU.64 UR8, c[0x0][0x890] ;  /* 0x00011200ff0877ac */ /* 0x000ee20008000a00 */
[----:B------:R-:W-:Y:S02]  /*0030*/  PRMT R53, RZ, 0x7610, R53 ;  /* 0x00007610ff357816 */ /* 0x000fe40000000035 */
[----:B------:R-:W-:Y:S01]  /*0040*/  ELECT P3, URZ, PT ;  /* 0x0000000000ff782f */ /* 0x000fe20003860000 */
[----:B---3--:R-:W-:-:S04]  /*0050*/  UISETP.NE.U32.AND UP0, UPT, UR8, URZ, UPT ;  /* 0x000000ff0800728c */ /* 0x008fc8000bf05070 */
[----:B------:R-:W-:Y:S01]  /*0060*/  UISETP.NE.AND.EX UP0, UPT, UR9, URZ, UPT, UP0 ;  /* 0x000000ff0900728c */ /* 0x000fe2000bf05300 */
[----:B--2---:R-:W-:-:S05]  /*0070*/  SHF.R.U32.HI R54, RZ, 0x5, R64 ;  /* 0x00000005ff367819 */ /* 0x004fca0000011640 */
[----:B------:R-:W2:Y:S02]  /*0080*/  SHFL.IDX PT, R0, R54, RZ, 0x1f ;  /* 0x00001fff36007589 */ /* 0x000ea400000e0000 */
[----:B--2---:R-:W-:Y:S01]  /*0090*/  R2UR UR22, R0 ;  /* 0x00000000001672ca */ /* 0x004fe200000e0000 */
[----:B-1----:R-:W-:-:S14]  /*00a0*/  BRA.U UP0, `(.L_x_0) ;  /* 0x0000000100307547 */ /* 0x002fdc000b800000 */
[----:B------:R-:W1:Y:S02]  /*00b0*/  LDCU.64 UR4, c[0x0][0x888] ;  /* 0x00011100ff0477ac */ /* 0x000e640008000a00 */
[----:B-1----:R-:W-:-:S04]  /*00c0*/  UISETP.NE.U32.AND UP0, UPT, UR4, URZ, UPT ;  /* 0x000000ff0400728c */ /* 0x002fc8000bf05070 */
[----:B------:R-:W-:-:S09]  /*00d0*/  UISETP.NE.AND.EX UP0, UPT, UR5, URZ, UPT, UP0 ;  /* 0x000000ff0500728c */ /* 0x000fd2000bf05300 */
[----:B------:R-:W-:Y:S05]  /*00e0*/  BRA.U !UP0, `(.L_x_1) ;  /* 0x0000000108147547 */ /* 0x000fea000b800000 */
[----:B------:R-:W1:Y:S01]  /*00f0*/  LDC.64 R26, c[0x0][0x888] ;  /* 0x00022200ff1a7b82 */ /* 0x000e620000000a00 */
[----:B------:R-:W1:Y:S02]  /*0100*/  LDCU.64 UR4, c[0x0][0x358] ;  /* 0x00006b00ff0477ac */ /* 0x000e640008000a00 */
[----:B-1----:R1:W5:Y:S01]  /*0110*/  LDG.E R26, desc[UR4][R26.64] ;  /* 0x000000041a1a7981 */ /* 0x002362000c1e1900 */
[----:B------:R-:W-:Y:S01]  /*0120*/  HFMA2 R53, -RZ, RZ, 0, 5.9604644775390625e-08 ;  /* 0x00000001ff357431 */ /* 0x000fe200000001ff */
[----:B------:R-:W-:Y:S05]  /*0130*/  BRA `(.L_x_0) ;  /* 0x00000000000c7947 */ /* 0x000fea0003800000 */
.L_x_1:
[----:B------:R-:W1:Y:S01]  /*0140*/  LDCU UR4, c[0x0][0x880] ;  /* 0x00011000ff0477ac */ /* 0x000e620008000800 */
[----:B------:R-:W-:Y:S01]  /*0150*/  HFMA2 R53, -RZ, RZ, 0, 5.9604644775390625e-08 ;  /* 0x00000001ff357431 */ /* 0x000fe200000001ff */
[----:B-1----:R-:W-:-:S07]  /*0160*/  MOV R26, UR4 ;  /* 0x00000004001a7c02 */ /* 0x002fce0008000f00 */
.L_x_0:
[----:B------:R-:W2:Y:S02]  /*0170*/  LDCU.64 UR4, c[0x0][0x8b0] ;  /* 0x00011600ff0477ac */ /* 0x000ea40008000a00 */
[----:B--2---:R-:W-:-:S04]  /*0180*/  UISETP.NE.U32.AND UP0, UPT, UR4, URZ, UPT ;  /* 0x000000ff0400728c */ /* 0x004fc8000bf05070 */
[----:B------:R-:W-:-:S09]  /*0190*/  UISETP.NE.AND.EX UP0, UPT, UR5, URZ, UPT, UP0 ;  /* 0x000000ff0500728c */ /* 0x000fd2000bf05300 */
[----:B------:R-:W-:Y:S05]  /*01a0*/  BRA.U UP0, `(.L_x_2) ;  /* 0x0000000100287547 */ /* 0x000fea000b800000 */
[----:B------:R-:W2:Y:S02]  /*01b0*/  LDCU.64 UR4, c[0x0][0x8a8] ;  /* 0x00011500ff0477ac */ /* 0x000ea40008000a00 */
[----:B--2---:R-:W-:-:S04]  /*01c0*/  UISETP.NE.U32.AND UP0, UPT, UR4, URZ, UPT ;  /* 0x000000ff0400728c */ /* 0x004fc8000bf05070 */
[----:B------:R-:W-:-:S09]  /*01d0*/  UISETP.NE.AND.EX UP0, UPT, UR5, URZ, UPT, UP0 ;  /* 0x000000ff0500728c */ /* 0x000fd2000bf05300 */
[----:B------:R-:W-:Y:S05]  /*01e0*/  BRA.U !UP0, `(.L_x_3) ;  /* 0x0000000108107547 */ /* 0x000fea000b800000 */
[----:B------:R-:W2:Y:S01]  /*01f0*/  LDC.64 R24, c[0x0][0x8a8] ;  /* 0x00022a00ff187b82 */ /* 0x000ea20000000a00 */
[----:B------:R-:W2:Y:S02]  /*0200*/  LDCU.64 UR4, c[0x0][0x358] ;  /* 0x00006b00ff0477ac */ /* 0x000ea40008000a00 */
[----:B--2---:R2:W5:Y:S01]  /*0210*/  LDG.E R24, desc[UR4][R24.64] ;  /* 0x0000000418187981 */ /* 0x004562000c1e1900 */
[----:B------:R-:W-:Y:S05]  /*0220*/  BRA `(.L_x_2) ;  /* 0x0000000000087947 */ /* 0x000fea0003800000 */
.L_x_3:
[----:B------:R-:W2:Y:S02]  /*0230*/  LDCU UR4, c[0x0][0x8a0] ;  /* 0x00011400ff0477ac */ /* 0x000ea40008000800 */
[----:B--2---:R-:W-:Y:S02]  /*0240*/  MOV R24, UR4 ;  /* 0x0000000400187c02 */ /* 0x004fe40008000f00 */
.L_x_2:
[----:B------:R-:W-:Y:S01]  /*0250*/  IMAD.U32 R0, RZ, RZ, UR22 ;  /* 0x00000016ff007e24 */ /* 0x000fe2000f8e00ff */
[----:B------:R-:W-:Y:S04]  /*0260*/  BSSY.RECONVERGENT B0, `(.L_x_4) ;  /* 0x000000c000007945 */ /* 0x000fe80003800200 */
[C---:B------:R-:W-:Y:S02]  /*0270*/  ISETP.NE.OR P1, PT, R0.reuse, 0x1, !P3 ;  /* 0x000000010000780c */ /* 0x040fe40005f25670 */
[----:B------:R-:W-:-:S11]  /*0280*/  ISETP.NE.OR P0, PT, R0, 0x3, !P3 ;  /* 0x000000030000780c */ /* 0x000fd60005f05670 */
[----:B------:R-:W-:Y:S05]  /*0290*/  @P1 BRA `(.L_x_5) ;  /* 0x0000000000201947 */ /* 0x000fea0003800000 */
[----:B------:R-:W3:Y:S02]  /*02a0*/  LDCU.64 UR4, c[0x0][0x348] ;  /* 0x00006900ff0477ac */ /* 0x000ee40008000a00 */
[----:B---3--:R-:W-:Y:S02]  /*02b0*/  UIADD3 UR6, UP1, UPT, UR4, 0x80, URZ ;  /* 0x0000008004067890 */ /* 0x008fe4000ff3e0ff */
[----:B------:R-:W-:Y:S02]  /*02c0*/  UIADD3 UR4, UP0, UPT, UR4, 0x180, URZ ;  /* 0x0000018004047890 */ /* 0x000fe4000ff1e0ff */
[----:B------:R-:W-:Y:S02]  /*02d0*/  UIADD3.X UR7, UPT, UPT, URZ, UR5, URZ, UP1, !UPT ;  /* 0x00000005ff077290 */ /* 0x000fe40008ffe4ff */
[----:B------:R-:W-:-:S07]  /*02e0*/  UIADD3.X UR5, UPT, UPT, URZ, UR5, URZ, UP0, !UPT ;  /* 0x00000005ff057290 */ /* 0x000fce00087fe4ff */
[----:B------:R3:W-:Y:S02]  /*02f0*/  UTMACCTL.PF [UR6] ;  /* 0x00000000060079b9 */ /* 0x0007e40008040000 */
[----:B------:R3:W-:Y:S02]  /*0300*/  UTMACCTL.PF [UR4] ;  /* 0x00000000040079b9 */ /* 0x0007e40008040000 */
[----:B---3--:R-:W-:Y:S01]  /*0310*/  NOP ;  /* 0x0000000000007918 */ /* 0x008fe20000000000 */
.L_x_5:
[----:B------:R-:W-:Y:S05]  /*0320*/  BSYNC.RECONVERGENT B0 ;  /* 0x0000000000007941 */ /* 0x000fea0003800200 */
.L_x_4:
[----:B------:R-:W-:Y:S04]  /*0330*/  BSSY.RECONVERGENT B0, `(.L_x_6) ;  /* 0x000000a000007945 */ /* 0x000fe80003800200 */
        /* <DEDUP_REMOVED lines=9> */
.L_x_7:
[----:B------:R-:W-:Y:S05]  /*03d0*/  BSYNC.RECONVERGENT B0 ;  /* 0x0000000000007941 */ /* 0x000fea0003800200 */
.L_x_6:
[----:B------:R-:W3:Y:S01]  /*03e0*/  LDCU.64 UR4, c[0x0][0x888] ;  /* 0x00011100ff0477ac */ /* 0x000ee20008000a00 */
[----:B------:R-:W-:Y:S02]  /*03f0*/  UISETP.EQ.U32.AND UP1, UPT, UR8, URZ, UPT ;  /* 0x000000ff0800728c */ /* 0x000fe4000bf22070 */
[----:B------:R-:W-:Y:S02]  /*0400*/  UPLOP3.LUT UP3, UPT, UPT, UPT, UPT, 0x80, 0x8 ;  /* 0x000000000008789c */ /* 0x000fe40003f6f070 */
[----:B---3--:R-:W-:-:S04]  /*0410*/  UISETP.NE.U32.AND UP0, UPT, UR4, URZ, UPT ;  /* 0x000000ff0400728c */ /* 0x008fc8000bf05070 */
[----:B------:R-:W-:-:S04]  /*0420*/  UISETP.NE.AND.EX UP0, UPT, UR5, URZ, UPT, UP0 ;  /* 0x000000ff0500728c */ /* 0x000fc8000bf05300 */
[----:B------:R-:W-:-:S04]  /*0430*/  UISETP.EQ.OR.EX UP2, UPT, UR9, URZ, !UP0, UP1 ;  /* 0x000000ff0900728c */ /* 0x000fc8000c742710 */
[----:B------:R-:W-:-:S06]  /*0440*/  UP2UR UR4, UPR, URZ, 0x4 ;  /* 0x00000004ff047883 */ /* 0x000fcc0008000000 */
[----:B------:R-:W-:Y:S01]  /*0450*/  MOV R57, UR4 ;  /* 0x0000000400397c02 */ /* 0x000fe20008000f00 */
[----:B------:R-:W-:Y:S06]  /*0460*/  BRA.U !UP2, `(.L_x_8) ;  /* 0x000000010a207547 */ /* 0x000fec000b800000 */
[----:B------:R-:W-:Y:S01]  /*0470*/  UISETP.NE.U32.AND UP1, UPT, UR8, URZ, UPT ;  /* 0x000000ff0800728c */ /* 0x000fe2000bf25070 */
[----:B-----5:R-:W-:Y:S01]  /*0480*/  FSETP.NEU.AND P0, PT, R26, RZ, PT ;  /* 0x000000ff1a00720b */ /* 0x020fe20003f0d000 */
[----:B------:R-:W-:Y:S02]  /*0490*/  USEL UR4, URZ, 0xffffffff, UP0 ;  /* 0xffffffffff047887 */ /* 0x000fe40008000000 */
[----:B------:R-:W-:-:S10]  /*04a0*/  UISETP.NE.AND.EX UP1, UPT, UR9, URZ, UPT, UP1 ;  /* 0x000000ff0900728c */ /* 0x000fd4000bf25310 */
[----:B------:R-:W-:Y:S01]  /*04b0*/  VOTEU.ANY UP0, P0 ;  /* 0x0000000000ff7886 */ /* 0x000fe20000000100 */
[----:B------:R-:W-:-:S04]  /*04c0*/  @!UP1 USEL UR4, URZ, 0xffffffff, UP0 ;  /* 0xffffffffff049887 */ /* 0x000fc80008000000 */
[----:B------:R-:W-:-:S04]  /*04d0*/  ULOP3.LUT UR4, UR4, 0x1, URZ, 0xc0, !UPT ;  /* 0x0000000104047892 */ /* 0x000fc8000f8ec0ff */
[----:B------:R-:W-:-:S11]  /*04e0*/  UISETP.NE.U32.AND UP3, UPT, UR4, 0x1, UPT ;  /* 0x000000010400788c */ /* 0x000fd6000bf65070 */
.L_x_8:
[----:B------:R-:W3:Y:S01]  /*04f0*/  SHFL.IDX PT, R2, R54, RZ, 0x1f ;  /* 0x00001fff36027589 */ /* 0x000ee200000e0000 */
[----:B------:R-:W-:-:S04]  /*0500*/  UISETP.NE.AND UP0, UPT, UR22, 0x2, UPT ;  /* 0x000000021600788c */ /* 0x000fc8000bf05270 */
[----:B------:R-:W-:Y:S01]  /*0510*/  USEL UR37, URZ, 0x1, UP0 ;  /* 0x00000001ff257887 */ /* 0x000fe20008000000 */
[----:B---3--:R-:W-:-:S13]  /*0520*/  ISETP.NE.AND P0, PT, R2, RZ, PT ;  /* 0x000000ff0200720c */ /* 0x008fda0003f05270 */
[----:B------:R-:W-:Y:S05]  /*0530*/  @P0 BRA `(.L_x_9) ;  /* 0x0000000000580947 */ /* 0x000fea0003800000 */
[----:B------:R-:W3:Y:S01]  /*0540*/  S2UR UR4, SR_CgaCtaId ;  /* 0x00000000000479c3 */ /* 0x000ee20000008800 */
[----:B------:R-:W-:Y:S01]  /*0550*/  UMOV UR5, 0x400 ;  /* 0x0000040000057882 */ /* 0x000fe20000000000 */
[----:B------:R-:W-:Y:S01]  /*0560*/  UMOV UR8, 0x1 ;  /* 0x0000000100087882 */ /* 0x000fe20000000000 */
[----:B------:R-:W-:Y:S01]  /*0570*/  UMOV UR6, 0x2 ;  /* 0x0000000200067882 */ /* 0x000fe20000000000 */
[----:B------:R-:W-:-:S04]  /*0580*/  UIADD3 UR8, UPT, UPT, -UR8, 0x100000, URZ ;  /* 0x0010000008087890 */ /* 0x000fc8000fffe1ff */
[----:B------:R-:W-:Y:S02]  /*0590*/  USHF.L.U32 UR9, UR8, 0xb, URZ ;  /* 0x0000000b08097899 */ /* 0x000fe400080006ff */
[----:B------:R-:W-:Y:S02]  /*05a0*/  USHF.L.U32 UR8, UR8, 0x1, URZ ;  /* 0x0000000108087899 */ /* 0x000fe400080006ff */
[----:B------:R-:W-:-:S04]  /*05b0*/  UIADD3 UR6, UPT, UPT, -UR6, 0x100000, URZ ;  /* 0x0010000006067890 */ /* 0x000fc8000fffe1ff */
[----:B------:R-:W-:Y:S02]  /*05c0*/  USHF.L.U32 UR7, UR6, 0xb, URZ ;  /* 0x0000000b06077899 */ /* 0x000fe400080006ff */
[----:B------:R-:W-:Y:S01]  /*05d0*/  USHF.L.U32 UR6, UR6, 0x1, URZ ;  /* 0x0000000106067899 */ /* 0x000fe200080006ff */
[----:B------:R-:W-:Y:S01]  /*05e0*/  ELECT P0, URZ, PT ;  /* 0x0000000000ff782f */ /* 0x000fe20003800000 */
[----:B---3--:R-:W-:Y:S01]  /*05f0*/  ULEA UR4, UR4, UR5, 0x18 ;  /* 0x0000000504047291 */ /* 0x008fe2000f8ec0ff */
[----:B------:R-:W3:Y:S11]  /*0600*/  FENCE.VIEW.ASYNC.S ;  /* 0x00000000000073c6 */ /* 0x000ef60000000000 */
[----:B---3--:R3:W4:Y:S01]  /*0610*/  SYNCS.EXCH.64 URZ, [UR4], UR8 ;  /* 0x0000000804ff75b2 */ /* 0x0087220008000100 */
[----:B------:R3:W1:Y:S01]  /*0620*/  SYNCS.EXCH.64 URZ, [UR4+0x20], UR6 ;  /* 0x0000200604ff75b2 */ /* 0x0006620008000100 */
[----:B------:R3:W1:Y:S01]  /*0630*/  SYNCS.EXCH.64 URZ, [UR4+0x8], UR8 ;  /* 0x0000080804ff75b2 */ /* 0x0006620008000100 */
[----:B------:R3:W1:Y:S01]  /*0640*/  SYNCS.EXCH.64 URZ, [UR4+0x28], UR6 ;  /* 0x0000280604ff75b2 */ /* 0x0006620008000100 */
[----:B------:R3:W1:Y:S01]  /*0650*/  SYNCS.EXCH.64 URZ, [UR4+0x10], UR8 ;  /* 0x0000100804ff75b2 */ /* 0x0006620008000100 */
[----:B------:R3:W1:Y:S01]  /*0660*/  SYNCS.EXCH.64 URZ, [UR4+0x30], UR6 ;  /* 0x0000300604ff75b2 */ /* 0x0006620008000100 */
[----:B------:R3:W1:Y:S01]  /*0670*/  SYNCS.EXCH.64 URZ, [UR4+0x18], UR8 ;  /* 0x0000180804ff75b2 */ /* 0x0006620008000100 */
[----:B------:R3:W1:Y:S01]  /*0680*/  SYNCS.EXCH.64 URZ, [UR4+0x38], UR6 ;  /* 0x0000380604ff75b2 */ /* 0x0006620008000100 */
[----:B------:R-:W-:Y:S01]  /*0690*/  NOP ;  /* 0x0000000000007918 */ /* 0x000fe20000000000 */
.L_x_9:
[----:B------:R-:W2:Y:S01]  /*06a0*/  SHFL.IDX PT, R2, R54, RZ, 0x1f ;  /* 0x00001fff36027589 */ /* 0x000ea200000e0000 */
[----:B------:R-:W-:Y:S01]  /*06b0*/  NOP ;  /* 0x0000000000007918 */ /* 0x000fe20000000000 */
[----:B--2---:R-:W-:-:S13]  /*06c0*/  ISETP.NE.AND P0, PT, R2, 0x1, PT ;  /* 0x000000010200780c */ /* 0x004fda0003f05270 */
[----:B------:R-:W-:Y:S05]  /*06d0*/  @P0 BRA `(.L_x_10) ;  /* 0x0000000000500947 */ /* 0x000fea0003800000 */
[----:B---3--:R-:W2:Y:S01]  /*06e0*/  S2UR UR4, SR_CgaCtaId ;  /* 0x00000000000479c3 */ /* 0x008ea20000008800 */
        /* <DEDUP_REMOVED lines=10> */
[----:B--2---:R-:W-:Y:S01]  /*0790*/  ULEA UR4, UR4, UR5, 0x18 ;  /* 0x0000000504047291 */ /* 0x004fe2000f8ec0ff */
[----:B------:R-:W2:Y:S11]  /*07a0*/  FENCE.VIEW.ASYNC.S ;  /* 0x00000000000073c6 */ /* 0x000eb60000000000 */
[----:B--2---:R2:W3:Y:S01]  /*07b0*/  SYNCS.EXCH.64 URZ, [UR4+0x40], UR8 ;  /* 0x0000400804ff75b2 */ /* 0x0044e20008000100 */
[----:B------:R2:W1:Y:S01]  /*07c0*/  SYNCS.EXCH.64 URZ, [UR4+0x58], UR6 ;  /* 0x0000580604ff75b2 */ /* 0x0004620008000100 */
[----:B------:R2:W1:Y:S01]  /*07d0*/  SYNCS.EXCH.64 URZ, [UR4+0x48], UR8 ;  /* 0x0000480804ff75b2 */ /* 0x0004620008000100 */
[----:B------:R2:W1:Y:S01]  /*07e0*/  SYNCS.EXCH.64 URZ, [UR4+0x60], UR6 ;  /* 0x0000600604ff75b2 */ /* 0x0004620008000100 */
[----:B------:R2:W1:Y:S01]  /*07f0*/  SYNCS.EXCH.64 URZ, [UR4+0x50], UR8 ;  /* 0x0000500804ff75b2 */ /* 0x0004620008000100 */
[----:B------:R2:W1:Y:S01]  /*0800*/  SYNCS.EXCH.64 URZ, [UR4+0x68], UR6 ;  /* 0x0000680604ff75b2 */ /* 0x0004620008000100 */
[----:B------:R-:W-:Y:S01]  /*0810*/  NOP ;  /* 0x0000000000007918 */ /* 0x000fe20000000000 */
.L_x_10:
[----:B------:R-:W4:Y:S01]  /*0820*/  SHFL.IDX PT, R2, R54, RZ, 0x1f ;  /* 0x00001fff36027589 */ /* 0x000f2200000e0000 */
[----:B------:R-:W-:Y:S01]  /*0830*/  NOP ;  /* 0x0000000000007918 */ /* 0x000fe20000000000 */
[----:B----4-:R-:W-:-:S13]  /*0840*/  ISETP.NE.AND P0, PT, R2, 0x3, PT ;  /* 0x000000030200780c */ /* 0x010fda0003f05270 */
[----:B------:R-:W-:Y:S05]  /*0850*/  @P0 BRA `(.L_x_11) ;  /* 0x0000000000300947 */ /* 0x000fea0003800000 */
[----:B--23--:R-:W2:Y:S01]  /*0860*/  S2UR UR6, SR_CgaCtaId ;  /* 0x00000000000679c3 */ /* 0x00cea20000008800 */
[----:B------:R-:W-:Y:S01]  /*0870*/  UMOV UR4, 0x400 ;  /* 0x0000040000047882 */ /* 0x000fe20000000000 */
[----:B------:R-:W-:Y:S01]  /*0880*/  UMOV UR5, 0x20 ;  /* 0x0000002000057882 */ /* 0x000fe20000000000 */
[----:B------:R-:W-:Y:S01]  /*0890*/  ELECT P0, URZ, PT ;  /* 0x0000000000ff782f */ /* 0x000fe20003800000 */
[----:B--2---:R-:W-:Y:S02]  /*08a0*/  ULEA UR6, UR6, UR4, 0x18 ;  /* 0x0000000406067291 */ /* 0x004fe4000f8ec0ff */
[----:B------:R-:W-:-:S04]  /*08b0*/  UIADD3 UR4, UPT, UPT, -UR5, 0x100000, URZ ;  /* 0x0010000005047890 */ /* 0x000fc8000fffe1ff */
[----:B------:R-:W-:Y:S02]  /*08c0*/  USHF.L.U32 UR5, UR4, 0xb, URZ ;  /* 0x0000000b04057899 */ /* 0x000fe400080006ff */
[----:B------:R-:W-:Y:S01]  /*08d0*/  USHF.L.U32 UR4, UR4, 0x1, URZ ;  /* 0x0000000104047899 */ /* 0x000fe200080006ff */
[----:B------:R-:W2:Y:S11]  /*08e0*/  FENCE.VIEW.ASYNC.S ;  /* 0x00000000000073c6 */ /* 0x000eb60000000000 */
[----:B--2---:R4:W2:Y:S01]  /*08f0*/  SYNCS.EXCH.64 URZ, [UR6+0x70], UR4 ;  /* 0x0000700406ff75b2 */ /* 0x0048a20008000100 */
[----:B------:R4:W3:Y:S02]  /*0900*/  SYNCS.EXCH.64 URZ, [UR6+0x78], UR4 ;  /* 0x0000780406ff75b2 */ /* 0x0008e40008000100 */
[----:B----4-:R-:W-:Y:S01]  /*0910*/  NOP ;  /* 0x0000000000007918 */ /* 0x010fe20000000000 */
.L_x_11:
[----:B------:R-:W4:Y:S01]  /*0920*/  SHFL.IDX PT, R2, R54, RZ, 0x1f ;  /* 0x00001fff36027589 */ /* 0x000f2200000e0000 */
[----:B------:R-:W-:Y:S01]  /*0930*/  NOP ;  /* 0x0000000000007918 */ /* 0x000fe20000000000 */
[----:B----4-:R-:W-:-:S13]  /*0940*/  ISETP.NE.AND P0, PT, R2, 0x4, PT ;  /* 0x000000040200780c */ /* 0x010fda0003f05270 */
[----:B------:R-:W-:Y:S05]  /*0950*/  @P0 BRA `(.L_x_12) ;  /* 0x00000000004c0947 */ /* 0x000fea0003800000 */
[----:B--23--:R-:W2:Y:S01]  /*0960*/  S2UR UR6, SR_CgaCtaId ;  /* 0x00000000000679c3 */ /* 0x00cea20000008800 */
[----:B------:R-:W-:Y:S01]  /*0970*/  UMOV UR4, 0x1e0 ;  /* 0x000001e000047882 */ /* 0x000fe20000000000 */
[----:B------:R-:W-:Y:S01]  /*0980*/  UMOV UR5, 0x400 ;  /* 0x0000040000057882 */ /* 0x000fe20000000000 */
[----:B------:R-:W-:Y:S01]  /*0990*/  USEL UR4, UR4, 0x1a0, UP3 ;  /* 0x000001a004047887 */ /* 0x000fe20009800000 */
[----:B------:R-:W-:Y:S01]  /*09a0*/  UMOV UR8, 0x1 ;  /* 0x0000000100087882 */ /* 0x000fe20000000000 */
[----:B------:R-:W-:Y:S01]  /*09b0*/  ELECT P0, URZ, PT ;  /* 0x0000000000ff782f */ /* 0x000fe20003800000 */
[----:B------:R-:W-:-:S04]  /*09c0*/  UIADD3 UR8, UPT, UPT, -UR8, 0x100000, URZ ;  /* 0x0010000008087890 */ /* 0x000fc8000fffe1ff */
[----:B------:R-:W-:Y:S02]  /*09d0*/  USHF.L.U32 UR9, UR8, 0xb, URZ ;  /* 0x0000000b08097899 */ /* 0x000fe400080006ff */
[----:B------:R-:W-:Y:S02]  /*09e0*/  USHF.L.U32 UR8, UR8, 0x1, URZ ;  /* 0x0000000108087899 */ /* 0x000fe400080006ff */
[----:B--2---:R-:W-:Y:S02]  /*09f0*/  ULEA UR6, UR6, UR5, 0x18 ;  /* 0x0000000506067291 */ /* 0x004fe4000f8ec0ff */
[----:B------:R-:W-:-:S04]  /*0a00*/  UIADD3 UR4, UPT, UPT, -UR4, 0x100000, URZ ;  /* 0x0010000004047890 */ /* 0x000fc8000fffe1ff */
[----:B------:R-:W-:Y:S02]  /*0a10*/  USHF.L.U32 UR5, UR4, 0xb, URZ ;  /* 0x0000000b04057899 */ /* 0x000fe400080006ff */
[----:B------:R-:W-:Y:S01]  /*0a20*/  USHF.L.U32 UR4, UR4, 0x1, URZ ;  /* 0x0000000104047899 */ /* 0x000fe200080006ff */
[----:B------:R-:W2:Y:S03]  /*0a30*/  FENCE.VIEW.ASYNC.S ;  /* 0x00000000000073c6 */ /* 0x000ea60000000000 */
[----:B--2---:R4:W2:Y:S08]  /*0a40*/  SYNCS.EXCH.64 URZ, [UR6+0x80], UR8 ;  /* 0x0000800806ff75b2 */ /* 0x0048b00008000100 */
[----:B------:R4:W3:Y:S01]  /*0a50*/  SYNCS.EXCH.64 URZ, [UR6+0x90], UR4 ;  /* 0x0000900406ff75b2 */ /* 0x0008e20008000100 */
[----:B------:R4:W1:Y:S01]  /*0a60*/  SYNCS.EXCH.64 URZ, [UR6+0x88], UR8 ;  /* 0x0000880806ff75b2 */ /* 0x0008620008000100 */
[----:B------:R4:W1:Y:S02]  /*0a70*/  SYNCS.EXCH.64 URZ, [UR6+0x98], UR4 ;  /* 0x0000980406ff75b2 */ /* 0x0008640008000100 */
[----:B----4-:R-:W-:Y:S01]  /*0a80*/  NOP ;  /* 0x0000000000007918 */ /* 0x010fe20000000000 */
.L_x_12:
[----:B------:R-:W4:Y:S01]  /*0a90*/  SHFL.IDX PT, R2, R54, RZ, 0x1f ;  /* 0x00001fff36027589 */ /* 0x000f2200000e0000 */
[----:B------:R-:W-:Y:S01]  /*0aa0*/  NOP ;  /* 0x0000000000007918 */ /* 0x000fe20000000000 */
[----:B----4-:R-:W-:-:S13]  /*0ab0*/  ISETP.NE.AND P0, PT, R2, 0x5, PT ;  /* 0x000000050200780c */ /* 0x010fda0003f05270 */
[----:B------:R-:W-:Y:S05]  /*0ac0*/  @P0 BRA `(.L_x_13) ;  /* 0x0000000000580947 */ /* 0x000fea0003800000 */
[----:B--23--:R-:W2:Y:S01]  /*0ad0*/  S2UR UR4, SR_CgaCtaId ;  /* 0x00000000000479c3 */ /* 0x00cea20000008800 */
        /* <DEDUP_REMOVED lines=12> */
[----:B--2---:R4:W2:Y:S01]  /*0ba0*/  SYNCS.EXCH.64 URZ, [UR4+0xa0], UR8 ;  /* 0x0000a00804ff75b2 */ /* 0x0048a20008000100 */
[----:B------:R4:W3:Y:S01]  /*0bb0*/  SYNCS.EXCH.64 URZ, [UR4+0xc0], UR6 ;  /* 0x0000c00604ff75b2 */ /* 0x0008e20008000100 */
[----:B------:R4:W1:Y:S01]  /*0bc0*/  SYNCS.EXCH.64 URZ, [UR4+0xa8], UR8 ;  /* 0x0000a80804ff75b2 */ /* 0x0008620008000100 */
[----:B------:R4:W1:Y:S01]  /*0bd0*/  SYNCS.EXCH.64 URZ, [UR4+0xc8], UR6 ;  /* 0x0000c80604ff75b2 */ /* 0x0008620008000100 */
[----:B------:R4:W1:Y:S01]  /*0be0*/  SYNCS.EXCH.64 URZ, [UR4+0xb0], UR8 ;  /* 0x0000b00804ff75b2 */ /* 0x0008620008000100 */
[----:B------:R4:W1:Y:S01]  /*0bf0*/  SYNCS.EXCH.64 URZ, [UR4+0xd0], UR6 ;  /* 0x0000d00604ff75b2 */ /* 0x0008620008000100 */
[----:B------:R4:W1:Y:S01]  /*0c00*/  SYNCS.EXCH.64 URZ, [UR4+0xb8], UR8 ;  /* 0x0000b80804ff75b2 */ /* 0x0008620008000100 */
[----:B------:R4:W1:Y:S02]  /*0c10*/  SYNCS.EXCH.64 URZ, [UR4+0xd8], UR6 ;  /* 0x0000d80604ff75b2 */ /* 0x0008640008000100 */
[----:B----4-:R-:W-:Y:S01]  /*0c20*/  NOP ;  /* 0x0000000000007918 */ /* 0x010fe20000000000 */
.L_x_13:
[----:B------:R-:W4:Y:S01]  /*0c30*/  SHFL.IDX PT, R2, R54, RZ, 0x1f ;  /* 0x00001fff36027589 */ /* 0x000f2200000e0000 */
[----:B------:R-:W1:Y:S01]  /*0c40*/  S2UR UR54, SR_CgaCtaId ;  /* 0x00000000003679c3 */ /* 0x000e620000008800 */
[----:B------:R-:W-:Y:S01]  /*0c50*/  NOP ;  /* 0x0000000000007918 */ /* 0x000fe20000000000 */
[----:B----4-:R-:W-:-:S13]  /*0c60*/  ISETP.NE.AND P0, PT, R2, 0x3, PT ;  /* 0x000000030200780c */ /* 0x010fda0003f05270 */
[----:B-1----:R-:W-:Y:S05]  /*0c70*/  @P0 BRA `(.L_x_14) ;  /* 0x0000000000340947 */ /* 0x002fea0003800000 */
[----:B--23--:R-:W-:Y:S01]  /*0c80*/  UMOV UR4, 0x400 ;  /* 0x0000040000047882 */ /* 0x00cfe20000000000 */
[----:B------:R-:W-:Y:S01]  /*0c90*/  UMOV UR6, 0x20 ;  /* 0x0000002000067882 */ /* 0x000fe20000000000 */
[----:B------:R-:W-:Y:S02]  /*0ca0*/  ULEA UR4, UR54, UR4, 0x18 ;  /* 0x0000000436047291 */ /* 0x000fe4000f8ec0ff */
[----:B------:R-:W-:-:S04]  /*0cb0*/  UIADD3 UR6, UPT, UPT, -UR6, 0x100000, URZ ;  /* 0x0010000006067890 */ /* 0x000fc8000fffe1ff */
[----:B------:R-:W-:Y:S02]  /*0cc0*/  USHF.L.U32 UR7, UR6, 0xb, URZ ;  /* 0x0000000b06077899 */ /* 0x000fe400080006ff */
[----:B------:R-:W-:Y:S01]  /*0cd0*/  USHF.L.U32 UR6, UR6, 0x1, URZ ;  /* 0x0000000106067899 */ /* 0x000fe200080006ff */
[----:B------:R-:W-:Y:S01]  /*0ce0*/  ELECT P0, URZ, PT ;  /* 0x0000000000ff782f */ /* 0x000fe20003800000 */
[----:B------:R-:W1:Y:S10]  /*0cf0*/  FENCE.VIEW.ASYNC.S ;  /* 0x00000000000073c6 */ /* 0x000e740000000000 */
[----:B-1----:R1:W4:Y:S01]  /*0d00*/  SYNCS.EXCH.64 URZ, [UR4+0xe0], UR6 ;  /* 0x0000e00604ff75b2 */ /* 0x0023220008000100 */
[----:B------:R1:W2:Y:S01]  /*0d10*/  SYNCS.EXCH.64 URZ, [UR4+0xf0], UR6 ;  /* 0x0000f00604ff75b2 */ /* 0x0002a20008000100 */
[----:B------:R1:W3:Y:S01]  /*0d20*/  SYNCS.EXCH.64 URZ, [UR4+0xe8], UR6 ;  /* 0x0000e80604ff75b2 */ /* 0x0002e20008000100 */
[----:B------:R1:W1:Y:S01]  /*0d30*/  SYNCS.EXCH.64 URZ, [UR4+0xf8], UR6 ;  /* 0x0000f80604ff75b2 */ /* 0x0002620008000100 */
[----:B------:R-:W-:Y:S01]  /*0d40*/  NOP ;  /* 0x0000000000007918 */ /* 0x000fe20000000000 */
.L_x_14:
[----:B-123--:R-:W1:Y:S01]  /*0d50*/  LDCU UR4, c[0x0][0x36c] ;  /* 0x00006d80ff0477ac */ /* 0x00ee620008000800 */
[----:B------:R-:W-:Y:S01]  /*0d60*/  ISETP.NE.OR P3, PT, R0, 0x2, !P3 ;  /* 0x000000020000780c */ /* 0x000fe20005f65670 */
[----:B------:R-:W-:Y:S01]  /*0d70*/  NOP ;  /* 0x0000000000007918 */ /* 0x000fe20000000000 */
[----:B------:R-:W-:Y:S01]  /*0d80*/  LOP3.LUT R0, R64, 0x1f, RZ, 0xc0, !PT ;  /* 0x0000001f40007812 */ /* 0x000fe200078ec0ff */
[----:B------:R-:W-:Y:S02]  /*0d90*/  UISETP.NE.AND UP4, UPT, UR22, URZ, UPT ;  /* 0x000000ff1600728c */ /* 0x000fe4000bf85270 */
[----:B-1----:R-:W-:-:S09]  /*0da0*/  UISETP.EQ.U32.AND UP5, UPT, UR4, 0x1, UPT ;  /* 0x000000010400788c */ /* 0x002fd2000bfa2070 */
[----:B------:R-:W-:Y:S05]  /*0db0*/  BRA.U !UP5, `(.L_x_15) ;  /* 0x000000010d087547 */ /* 0x000fea000b800000 */
[----:B----4-:R-:W-:Y:S01]  /*0dc0*/  UCGABAR_ARV ;  /* 0x00000000000079c7 */ /* 0x010fe20008000000 */
[----:B------:R-:W-:Y:S05]  /*0dd0*/  BRA `(.L_x_16) ;  /* 0x0000000000047947 */ /* 0x000fea0003800000 */
.L_x_15:
[----:B----4-:R-:W-:Y:S01]  /*0de0*/  NOP ;  /* 0x0000000000007918 */ /* 0x010fe20000000000 */
.L_x_16:
[----:B------:R-:W1:Y:S01]  /*0df0*/  S2UR UR7, SR_CTAID.X ;  /* 0x00000000000779c3 */ /* 0x000e620000002500 */
[----:B------:R-:W-:-:S05]  /*0e00*/  CS2R.32 R56, SR_CgaSize ;  /* 0x0000000000387805 */ /* 0x000fca0000008a00 */
[----:B------:R-:W-:-:S05]  /*0e10*/  IMAD R56, R56, -0xa0, RZ ;  /* 0xffffff6038387824 */ /* 0x000fca00078e02ff */
[----:B------:R-:W-:-:S14]  /*0e20*/  R2UR UR5, R56 ;  /* 0x00000000380572ca */ /* 0x000fdc00000e0000 */
[----:B------:R-:W2:Y:S01]  /*0e30*/  LDCU UR5, c[0x0][UR5+0x2b0] ;  /* 0x00005600050577ac */ /* 0x000ea20008000800 */
[----:B------:R-:W-:-:S05]  /*0e40*/  CS2R.32 R56, SR_CgaSize ;  /* 0x0000000000387805 */ /* 0x000fca0000008a00 */
[----:B------:R-:W-:-:S05]  /*0e50*/  IMAD R56, R56, -0xa0, RZ ;  /* 0xffffff6038387824 */ /* 0x000fca00078e02ff */
[----:B------:R-:W-:-:S14]  /*0e60*/  R2UR UR4, R56 ;  /* 0x00000000380472ca */ /* 0x000fdc00000e0000 */
[----:B------:R-:W3:Y:S01]  /*0e70*/  LDCU UR4, c[0x0][UR4+0x2b4] ;  /* 0x00005680040477ac */ /* 0x000ee20008000800 */
[----:B------:R-:W4:Y:S01]  /*0e80*/  S2UR UR8, SR_CTAID.Y ;  /* 0x00000000000879c3 */ /* 0x000f220000002600 */
[----:B------:R-:W-:-:S05]  /*0e90*/  CS2R.32 R56, SR_CgaSize ;  /* 0x0000000000387805 */ /* 0x000fca0000008a00 */
[----:B------:R-:W-:-:S05]  /*0ea0*/  IMAD R56, R56, -0xa0, RZ ;  /* 0xffffff6038387824 */ /* 0x000fca00078e02ff */
[----:B------:R-:W-:-:S14]  /*0eb0*/  R2UR UR9, R56 ;  /* 0x00000000380972ca */ /* 0x000fdc00000e0000 */
[----:B------:R-:W3:Y:S01]  /*0ec0*/  LDCU UR9, c[0x0][UR9+0x2a0] ;  /* 0x00005400090977ac */ /* 0x000ee20008000800 */
[----:B------:R-:W-:-:S05]  /*0ed0*/  CS2R.32 R56, SR_CgaSize ;  /* 0x0000000000387805 */ /* 0x000fca0000008a00 */
[----:B------:R-:W-:-:S05]  /*0ee0*/  IMAD R56, R56, -0xa0, RZ ;  /* 0xffffff6038387824 */ /* 0x000fca00078e02ff */
[----:B------:R-:W-:-:S14]  /*0ef0*/  R2UR UR10, R56 ;  /* 0x00000000380a72ca */ /* 0x000fdc00000e0000 */
[----:B------:R-:W3:Y:S01]  /*0f00*/  LDCU UR10, c[0x0][UR10+0x2a4] ;  /* 0x000054800a0a77ac */ /* 0x000ee20008000800 */
[----:B------:R-:W3:Y:S01]  /*0f10*/  S2UR UR36, SR_CTAID.Z ;  /* 0x00000000002479c3 */ /* 0x000ee20000002700 */
[----:B------:R-:W3:Y:S01]  /*0f20*/  LDCU UR23, c[0x0][0xb24] ;  /* 0x00016480ff1777ac */ /* 0x000ee20008000800 */
[----:B------:R-:W3:Y:S01]  /*0f30*/  LDCU UR40, c[0x0][0xb24] ;  /* 0x00016480ff2877ac */ /* 0x000ee20008000800 */
[----:B-1----:R-:W-:Y:S01]  /*0f40*/  I2FP.F32.U32 R3, UR7 ;  /* 0x0000000700037c45 */ /* 0x002fe20008201000 */
[----:B------:R-:W1:Y:S04]  /*0f50*/  LDCU UR27, c[0x0][0xb30] ;  /* 0x00016600ff1b77ac */ /* 0x000e680008000800 */
[----:B--2---:R-:W-:Y:S01]  /*0f60*/  FMUL R3, R3, UR5 ;  /* 0x0000000503037c20 */ /* 0x004fe20008400000 */
[----:B------:R-:W-:Y:S01]  /*0f70*/  USHF.L.U32 UR24, UR54, 0xa, URZ ;  /* 0x0000000a36187899 */ /* 0x000fe200080006ff */
[----:B----4-:R-:W-:Y:S01]  /*0f80*/  I2FP.F32.U32 R2, UR8 ;  /* 0x0000000800027c45 */ /* 0x010fe20008201000 */
[----:B------:R-:W-:Y:S01]  /*0f90*/  UMOV UR26, UR7 ;  /* 0x00000007001a7c82 */ /* 0x000fe20008000000 */
[----:B------:R-:W-:-:S02]  /*0fa0*/  UMOV UR30, UR8 ;  /* 0x00000008001e7c82 */ /* 0x000fc40008000000 */
[----:B------:R-:W2:Y:S01]  /*0fb0*/  F2I.U32.TRUNC.NTZ R3, R3 ;  /* 0x0000000300037305 */ /* 0x000ea2000020f000 */
[----:B---3--:R-:W-:Y:S01]  /*0fc0*/  UISETP.GE.AND UP2, UPT, UR23, 0x1, UPT ;  /* 0x000000011700788c */ /* 0x008fe2000bf46270 */
[----:B------:R-:W-:-:S06]  /*0fd0*/  FMUL R2, R2, UR4 ;  /* 0x0000000402027c20 */ /* 0x000fcc0008400000 */
[----:B------:R-:W3:Y:S01]  /*0fe0*/  F2I.U32.TRUNC.NTZ R2, R2 ;  /* 0x0000000200027305 */ /* 0x000ee2000020f000 */
[----:B--2---:R-:W-:Y:S02]  /*0ff0*/  R2UR UR4, R3 ;  /* 0x00000000030472ca */ /* 0x004fe400000e0000 */
[----:B---3--:R-:W-:Y:S02]  /*1000*/  R2UR UR6, R2 ;  /* 0x00000000020672ca */ /* 0x008fe400000e0000 */
[----:B------:R-:W-:-:S09]  /*1010*/  PRMT R2, RZ, 0x7610, R2 ;  /* 0x00007610ff027816 */ /* 0x000fd20000000002 */
[----:B------:R-:W-:-:S04]  /*1020*/  UIADD3 UR5, UPT, UPT, -UR4, URZ, URZ ;  /* 0x000000ff04057290 */ /* 0x000fc8000fffe1ff */
[----:B------:R-:W-:Y:S02]  /*1030*/  UIMAD UR5, UR9, UR5, UR7 ;  /* 0x00000005090572a4 */ /* 0x000fe4000f8e0207 */
[----:B------:R-:W-:-:S04]  /*1040*/  UIADD3 UR4, UPT, UPT, -UR6, URZ, URZ ;  /* 0x000000ff06047290 */ /* 0x000fc8000fffe1ff */
[----:B------:R-:W-:Y:S01]  /*1050*/  IMAD.U32 R56, RZ, RZ, UR5 ;  /* 0x00000005ff387e24 */ /* 0x000fe2000f8e00ff */
[----:B------:R-:W-:-:S06]  /*1060*/  UIMAD UR4, UR10, UR4, UR8 ;  /* 0x000000040a0472a4 */ /* 0x000fcc000f8e0208 */
[----:B------:R-:W-:Y:S01]  /*1070*/  IMAD.U32 R55, RZ, RZ, UR4 ;  /* 0x00000004ff377e24 */ /* 0x000fe2000f8e00ff */
[----:B-1----:R-:W-:Y:S06]  /*1080*/  BRA.U UP4, `(.L_x_17) ;  /* 0x00000001042c7547 */ /* 0x002fec000b800000 */
[----:B------:R-:W-:Y:S02]  /*1090*/  R2UR UR5, R55 ;  /* 0x00000000370572ca */ /* 0x000fe400000e0000 */
[----:B------:R-:W-:-:S11]  /*10a0*/  R2UR UR4, R56 ;  /* 0x00000000380472ca */ /* 0x000fd600000e0000 */
[----:B------:R-:W-:Y:S02]  /*10b0*/  UISETP.NE.AND UP0, UPT, UR5, URZ, UPT ;  /* 0x000000ff0500728c */ /* 0x000fe4000bf05270 */
[----:B------:R-:W-:Y:S02]  /*10c0*/  UISETP.NE.AND UP1, UPT, UR5, 0x1, UPT ;  /* 0x000000010500788c */ /* 0x000fe4000bf25270 */
[----:B------:R-:W-:-:S04]  /*10d0*/  UISETP.EQ.OR UP0, UPT, UR4, URZ, !UP0 ;  /* 0x000000ff0400728c */ /* 0x000fc8000c702670 */
[----:B------:R-:W-:Y:S02]  /*10e0*/  USEL UR5, URZ, 0x1, !UP0 ;  /* 0x00000001ff057887 */ /* 0x000fe4000c000000 */
[----:B------:R-:W-:Y:S02]  /*10f0*/  UISETP.NE.AND UP0, UPT, UR4, URZ, UPT ;  /* 0x000000ff0400728c */ /* 0x000fe4000bf05270 */
[----:B------:R-:W-:-:S04]  /*1100*/  USEL UR4, URZ, 0x2, UP1 ;  /* 0x00000002ff047887 */ /* 0x000fc80008800000 */
[----:B------:R-:W-:-:S04]  /*1110*/  USEL UR4, UR4, 0x2, UP0 ;  /* 0x0000000204047887 */ /* 0x000fc80008000000 */
[----:B------:R-:W-:-:S06]  /*1120*/  UIADD3 UR4, UPT, UPT, UR5, UR4, URZ ;  /* 0x0000000405047290 */ /* 0x000fcc000fffe0ff */
[----:B------:R-:W-:Y:S02]  /*1130*/  IMAD.U32 R2, RZ, RZ, UR4 ;  /* 0x00000004ff027e24 */ /* 0x000fe4000f8e00ff */
.L_x_17:
[----:B------:R-:W-:Y:S05]  /*1140*/  BRA.U !UP2, `(.L_x_18) ;  /* 0x000000010ad47547 */ /* 0x000fea000b800000 */
[----:B------:R-:W1:Y:S01]  /*1150*/  LDCU.128 UR12, c[0x0][0xb10] ;  /* 0x00016200ff0c77ac */ /* 0x000e620008000c00 */
[----:B------:R-:W2:Y:S01]  /*1160*/  LDCU UR6, c[0x0][0x370] ;  /* 0x00006e00ff0677ac */ /* 0x000ea20008000800 */
[----:B------:R-:W3:Y:S01]  /*1170*/  LDCU UR5, c[0x0][0x374] ;  /* 0x00006e80ff0577ac */ /* 0x000ee20008000800 */
[----:B------:R-:W4:Y:S01]  /*1180*/  LDCU UR25, c[0x0][0xb0c] ;  /* 0x00016180ff1977ac */ /* 0x000f220008000800 */
[----:B------:R-:W4:Y:S01]  /*1190*/  LDCU UR4, c[0x0][0xb20] ;  /* 0x00016400ff0477ac */ /* 0x000f220008000800 */
[----:B------:R-:W4:Y:S01]  /*11a0*/  LDCU.64 UR8, c[0x0][0xb28] ;  /* 0x00016500ff0877ac */ /* 0x000f220008000a00 */
[----:B-1----:R-:W-:Y:S02]  /*11b0*/  UISETP.NE.AND UP0, UPT, UR14, 0x1, UPT ;  /* 0x000000010e00788c */ /* 0x002fe4000bf05270 */
[----:B---3--:R-:W-:Y:S02]  /*11c0*/  UIMAD.WIDE.U32 UR10, UR5, UR15, URZ ;  /* 0x0000000f050a72a5 */ /* 0x008fe4000f8e00ff */
[----:B--2---:R-:W-:-:S02]  /*11d0*/  UIMAD.WIDE.U32 UR18, UR6, UR12, URZ ;  /* 0x0000000c061272a5 */ /* 0x004fc4000f8e00ff */
[----:B----4-:R-:W-:Y:S02]  /*11e0*/  UISETP.NE.AND UP1, UPT, UR25, 0x1, UPT ;  /* 0x000000011900788c */ /* 0x010fe4000bf25270 */
[----:B------:R-:W-:Y:S01]  /*11f0*/  UISETP.NE.AND UP2, UPT, UR23, 0x1, UPT ;  /* 0x000000011700788c */ /* 0x000fe2000bf45270 */
[----:B------:R-:W-:Y:S02]  /*1200*/  UMOV UR10, UR11 ;  /* 0x0000000b000a7c82 */ /* 0x000fe40008000000 */
[----:B------:R-:W-:Y:S01]  /*1210*/  UMOV UR18, UR19 ;  /* 0x0000001300127c82 */ /* 0x000fe20008000000 */
[----:B------:R-:W-:Y:S02]  /*1220*/  @UP0 USHF.R.U32.HI UR5, URZ, UR4, UR10 ;  /* 0x00000004ff050299 */ /* 0x000fe4000801160a */
[----:B------:R-:W-:Y:S02]  /*1230*/  UIMAD.WIDE.U32 UR20, UR30, UR15, URZ ;  /* 0x0000000f1e1472a5 */ /* 0x000fe4000f8e00ff */
[----:B------:R-:W-:-:S02]  /*1240*/  UIMAD.WIDE.U32 UR10, UR5, UR8, URZ ;  /* 0x00000008050a72a5 */ /* 0x000fc4000f8e00ff */
[----:B------:R-:W-:Y:S02]  /*1250*/  @UP1 USHF.R.U32.HI UR6, URZ, UR13, UR18 ;  /* 0x0000000dff061299 */ /* 0x000fe40008011612 */
[----:B------:R-:W-:Y:S02]  /*1260*/  UIMAD.WIDE.U32 UR16, UR26, UR12, URZ ;  /* 0x0000000c1a1072a5 */ /* 0x000fe4000f8e00ff */
[----:B------:R-:W-:Y:S01]  /*1270*/  UIMAD.WIDE.U32 UR18, UR6, UR8, URZ ;  /* 0x00000008061272a5 */ /* 0x000fe2000f8e00ff */
[----:B------:R-:W-:Y:S01]  /*1280*/  UMOV UR20, UR21 ;  /* 0x0000001500147c82 */ /* 0x000fe20008000000 */
[----:B------:R-:W-:Y:S01]  /*1290*/  UMOV UR10, UR11 ;  /* 0x0000000b000a7c82 */ /* 0x000fe20008000000 */
[----:B------:R-:W-:Y:S02]  /*12a0*/  USHF.R.U32.HI UR20, URZ, UR4, UR20 ;  /* 0x00000004ff147299 */ /* 0x000fe40008011614 */
[----:B------:R-:W-:Y:S02]  /*12b0*/  @UP2 USHF.R.U32.HI UR5, URZ, UR9, UR10 ;  /* 0x00000009ff052299 */ /* 0x000fe4000801160a */
[----:B------:R-:W-:Y:S01]  /*12c0*/  UMOV UR7, UR19 ;  /* 0x0000001300077c82 */ /* 0x000fe20008000000 */
[----:B------:R-:W-:Y:S01]  /*12d0*/  UMOV UR16, UR17 ;  /* 0x0000001100107c82 */ /* 0x000fe20008000000 */
[----:B------:R-:W-:-:S02]  /*12e0*/  @UP2 USHF.R.U32.HI UR6, URZ, UR9, UR7 ;  /* 0x00000009ff062299 */ /* 0x000fc40008011607 */
[----:B------:R-:W-:Y:S02]  /*12f0*/  USHF.R.U32.HI UR13, URZ, UR13, UR16 ;  /* 0x0000000dff0d7299 */ /* 0x000fe40008011610 */
[----:B------:R-:W-:Y:S02]  /*1300*/  USEL UR4, UR30, UR20, !UP0 ;  /* 0x000000141e047287 */ /* 0x000fe4000c000000 */
[----:B------:R-:W-:Y:S02]  /*1310*/  UIMAD UR7, UR5, UR23, URZ ;  /* 0x00000017050772a4 */ /* 0x000fe4000f8e02ff */
[----:B------:R-:W-:Y:S02]  /*1320*/  USEL UR5, UR26, UR13, !UP1 ;  /* 0x0000000d1a057287 */ /* 0x000fe4000c800000 */
[----:B------:R-:W-:Y:S02]  /*1330*/  UIMAD UR12, UR6, UR23, URZ ;  /* 0x00000017060c72a4 */ /* 0x000fe4000f8e02ff */
[----:B------:R-:W-:-:S02]  /*1340*/  UISETP.GE.AND UP0, UPT, UR4, UR7, UPT ;  /* 0x000000070400728c */ /* 0x000fc4000bf06270 */
[----:B------:R-:W-:Y:S02]  /*1350*/  UIMAD.WIDE.U32 UR10, UR4, UR8, URZ ;  /* 0x00000008040a72a5 */ /* 0x000fe4000f8e00ff */
[----:B------:R-:W-:Y:S02]  /*1360*/  UISETP.GE.OR UP0, UPT, UR5, UR12, UP0 ;  /* 0x0000000c0500728c */ /* 0x000fe40008706670 */
[----:B------:R-:W-:Y:S02]  /*1370*/  UIMAD.WIDE.U32 UR12, UR5, UR8, URZ ;  /* 0x00000008050c72a5 */ /* 0x000fe4000f8e00ff */
[----:B------:R-:W-:Y:S01]  /*1380*/  UIADD3 UR10, UPT, UPT, -UR4, URZ, URZ ;  /* 0x000000ff040a7290 */ /* 0x000fe2000fffe1ff */
[----:B------:R-:W-:Y:S01]  /*1390*/  UMOV UR8, UR11 ;  /* 0x0000000b00087c82 */ /* 0x000fe20008000000 */
[----:B------:R-:W-:Y:S02]  /*13a0*/  UIADD3 UR11, UPT, UPT, -UR5, URZ, URZ ;  /* 0x000000ff050b7290 */ /* 0x000fe4000fffe1ff */
[----:B------:R-:W-:-:S03]  /*13b0*/  USHF.R.U32.HI UR8, URZ, UR9, UR8 ;  /* 0x00000009ff087299 */ /* 0x000fc60008011608 */
[----:B------:R-:W-:Y:S01]  /*13c0*/  @!UP0 UMOV UR7, UR13 ;  /* 0x0000000d00078c82 */ /* 0x000fe20008000000 */
[----:B------:R-:W-:Y:S02]  /*13d0*/  UIMAD UR30, UR14, UR10, UR30 ;  /* 0x0000000a0e1e72a4 */ /* 0x000fe4000f8e021e */
[----:B------:R-:W-:Y:S02]  /*13e0*/  USEL UR8, UR4, UR8, !UP2 ;  /* 0x0000000804087287 */ /* 0x000fe4000d000000 */
[----:B------:R-:W-:Y:S02]  /*13f0*/  @!UP0 USHF.R.U32.HI UR7, URZ, UR9, UR7 ;  /* 0x00000009ff078299 */ /* 0x000fe40008011607 */
[----:B------:R-:W-:Y:S02]  /*1400*/  UIADD3 UR9, UPT, UPT, -UR8, URZ, URZ ;  /* 0x000000ff08097290 */ /* 0x000fe4000fffe1ff */
[----:B------:R-:W-:Y:S02]  /*1410*/  @!UP0 USEL UR7, UR5, UR7, !UP2 ;  /* 0x0000000705078287 */ /* 0x000fe4000d000000 */
[----:B------:R-:W-:-:S02]  /*1420*/  UIMAD UR9, UR23, UR9, UR4 ;  /* 0x00000009170972a4 */ /* 0x000fc4000f8e0204 */
[----:B------:R-:W-:Y:S02]  /*1430*/  @!UP0 UIADD3 UR8, UPT, UPT, UR8, -UR7, URZ ;  /* 0x8000000708088290 */ /* 0x000fe4000fffe0ff */
[----:B------:R-:W-:Y:S02]  /*1440*/  @!UP0 UIMAD UR6, UR9, UR6, UR7 ;  /* 0x00000006090682a4 */ /* 0x000fe4000f8e0207 */
[----:B------:R-:W-:Y:S02]  /*1450*/  @!UP0 UIMAD UR4, UR8, UR23, UR5 ;  /* 0x00000017080482a4 */ /* 0x000fe4000f8e0205 */
[----:B------:R-:W-:Y:S02]  /*1460*/  UIMAD UR26, UR25, UR11, UR26 ;  /* 0x0000000b191a72a4 */ /* 0x000fe4000f8e021a */
[----:B------:R-:W-:Y:S01]  /*1470*/  UIMAD UR30, UR4, UR14, UR30 ;  /* 0x0000000e041e72a4 */ /* 0x000fe2000f8e021e */
[----:B------:R-:W-:Y:S02]  /*1480*/  @!UP0 UMOV UR5, UR6 ;  /* 0x0000000600058c82 */ /* 0x000fe40008000000 */
[----:B------:R-:W-:-:S12]  /*1490*/  UIMAD UR26, UR5, UR25, UR26 ;  /* 0x00000019051a72a4 */ /* 0x000fd8000f8e021a */
.L_x_18:
[----:B------:R-:W-:Y:S02]  /*14a0*/  UISETP.NE.AND UP1, UPT, UR27, 0x1, UPT ;  /* 0x000000011b00788c */ /* 0x000fe4000bf25270 */
[----:B------:R-:W-:Y:S02]  /*14b0*/  UISETP.NE.AND UP0, UPT, UR22, 0x2, UPT ;  /* 0x000000021600788c */ /* 0x000fe4000bf05270 */
[----:B------:R-:W-:-:S05]  /*14c0*/  ULOP3.LUT UR21, UR24, 0x400, URZ, 0xc0, !UPT ;  /* 0x0000040018157892 */ /* 0x000fca000f8ec0ff */
[----:B------:R-:W-:Y:S07]  /*14d0*/  BRA.U UP1, `(.L_x_19) ;  /* 0x0000000101447547 */ /* 0x000fee000b800000 */
[----:B------:R-:W1:Y:S01]  /*14e0*/  LDCU.128 UR8, c[0x0][0xb10] ;  /* 0x00016200ff0877ac */ /* 0x000e620008000c00 */
[----:B------:R-:W2:Y:S01]  /*14f0*/  LDCU UR12, c[0x0][0xb0c] ;  /* 0x00016180ff0c77ac */ /* 0x000ea20008000800 */
[----:B------:R-:W3:Y:S01]  /*1500*/  LDCU UR13, c[0x0][0xb20] ;  /* 0x00016400ff0d77ac */ /* 0x000ee20008000800 */
[----:B-1----:R-:W-:Y:S02]  /*1510*/  UIMAD.WIDE.U32 UR6, UR26, UR8, URZ ;  /* 0x000000081a0672a5 */ /* 0x002fe4000f8e00ff */
[----:B------:R-:W-:Y:S02]  /*1520*/  UIMAD.WIDE.U32 UR4, UR30, UR11, URZ ;  /* 0x0000000b1e0472a5 */ /* 0x000fe4000f8e00ff */
[----:B--2---:R-:W-:Y:S02]  /*1530*/  UISETP.NE.AND UP2, UPT, UR12, 0x1, UPT ;  /* 0x000000010c00788c */ /* 0x004fe4000bf45270 */
[----:B------:R-:W-:Y:S01]  /*1540*/  UISETP.NE.AND UP1, UPT, UR10, 0x1, UPT ;  /* 0x000000010a00788c */ /* 0x000fe2000bf25270 */
[----:B------:R-:W-:-:S02]  /*1550*/  UMOV UR6, UR7 ;  /* 0x0000000700067c82 */ /* 0x000fc40008000000 */
[----:B------:R-:W-:Y:S01]  /*1560*/  UMOV UR4, UR5 ;  /* 0x0000000500047c82 */ /* 0x000fe20008000000 */
[----:B------:R-:W-:Y:S02]  /*1570*/  USHF.R.U32.HI UR6, URZ, UR9, UR6 ;  /* 0x00000009ff067299 */ /* 0x000fe40008011606 */
[----:B---3--:R-:W-:Y:S02]  /*1580*/  USHF.R.U32.HI UR4, URZ, UR13, UR4 ;  /* 0x0000000dff047299 */ /* 0x008fe40008011604 */
[----:B------:R-:W-:Y:S02]  /*1590*/  USEL UR5, UR26, UR6, !UP2 ;  /* 0x000000061a057287 */ /* 0x000fe4000d000000 */
[----:B------:R-:W-:-:S04]  /*15a0*/  USEL UR4, UR30, UR4, !UP1 ;  /* 0x000000041e047287 */ /* 0x000fc8000c800000 */
[----:B------:R-:W-:Y:S02]  /*15b0*/  UIADD3 UR6, UPT, UPT, UR5, -UR4, URZ ;  /* 0x8000000405067290 */ /* 0x000fe4000fffe0ff */
[----:B------:R-:W-:Y:S02]  /*15c0*/  UIADD3 UR4, UPT, UPT, -UR5, UR4, URZ ;  /* 0x0000000405047290 */ /* 0x000fe4000fffe1ff */
[----:B------:R-:W-:Y:S02]  /*15d0*/  UIMAD UR30, UR6, UR10, UR30 ;  /* 0x0000000a061e72a4 */ /* 0x000fe4000f8e021e */
[----:B------:R-:W-:-:S12]  /*15e0*/  UIMAD UR26, UR4, UR12, UR26 ;  /* 0x0000000c041a72a4 */ /* 0x000fd8000f8e021a */
.L_x_19:
[----:B------:R-:W-:Y:S05]  /*15f0*/  BRA.U !UP5, `(.L_x_20) ;  /* 0x000000010d0c7547 */ /* 0x000fea000b800000 */
[----:B------:R-:W-:Y:S01]  /*1600*/  UCGABAR_WAIT ;  /* 0x0000000000007dc7 */ /* 0x000fe20008000000 */
[----:B------:R-:W-:Y:S01]  /*1610*/  CCTL.IVALL ;  /* 0x00000000ff00798f */ /* 0x000fe20002000000 */
[----:B------:R-:W-:Y:S05]  /*1620*/  BRA `(.L_x_21) ;  /* 0x0000000000047947 */ /* 0x000fea0003800000 */
.L_x_20:
[----:B------:R-:W-:Y:S06]  /*1630*/  BAR.SYNC.DEFER_BLOCKING 0x0 ;  /* 0x0000000000007b1d */ /* 0x000fec0000010000 */
.L_x_21:
[----:B------:R-:W-:Y:S05]  /*1640*/  BRA.U UP0, `(.L_x_22) ;  /* 0x0000001100c47547 */ /* 0x000fea000b800000 */
[----:B------:R-:W1:Y:S01]  /*1650*/  LDCU UR6, c[0x0][0x38c] ;  /* 0x00007180ff0677ac */ /* 0x000e620008000800 */
[----:B------:R-:W-:Y:S01]  /*1660*/  PLOP3.LUT P1, PT, PT, PT, UP3, 0x80, 0x8 ;  /* 0x000000000008781c */ /* 0x000fe20003f2f038 */
[----:B------:R-:W-:Y:S01]  /*1670*/  IMAD.MOV.U32 R12, RZ, RZ, 0x1 ;  /* 0x00000001ff0c7424 */ /* 0x000fe200078e00ff */
[----:B------:R-:W-:Y:S01]  /*1680*/  ISETP.EQ.OR P2, PT, R0, RZ, P3 ;  /* 0x000000ff0000720c */ /* 0x000fe20001f42670 */
[----:B------:R-:W-:Y:S01]  /*1690*/  UISETP.NE.AND UP1, UPT, UR22, URZ, UPT ;  /* 0x000000ff1600728c */ /* 0x000fe2000bf25270 */
[----:B------:R-:W-:Y:S02]  /*16a0*/  PLOP3.LUT P1, PT, P1, PT, PT, 0x8, 0x80 ;  /* 0x000000000080781c */ /* 0x000fe40000f2e170 */
[----:B------:R-:W-:Y:S01]  /*16b0*/  CS2R R10, SRZ ;  /* 0x00000000000a7805 */ /* 0x000fe2000001ff00 */
[----:B------:R-:W-:Y:S01]  /*16c0*/  IMAD.MOV.U32 R9, RZ, RZ, RZ ;  /* 0x000000ffff097224 */ /* 0x000fe200078e00ff */
[----:B------:R-:W2:Y:S01]  /*16d0*/  LDCU UR39, c[0x0][0x370] ;  /* 0x00006e00ff2777ac */ /* 0x000ea20008000800 */
[----:B------:R-:W-:Y:S01]  /*16e0*/  IMAD.MOV.U32 R8, RZ, RZ, 0x1 ;  /* 0x00000001ff087424 */ /* 0x000fe200078e00ff */
[----:B------:R-:W3:Y:S01]  /*16f0*/  LDCU.64 UR28, c[0x0][0x348] ;  /* 0x00006900ff1c77ac */ /* 0x000ee20008000a00 */
[----:B------:R-:W-:-:S02]  /*1700*/  USHF.R.U32.HI UR44, URZ, 0x5, UR21 ;  /* 0x00000005ff2c7899 */ /* 0x000fc40008011615 */
[----:B-1----:R-:W-:Y:S02]  /*1710*/  UIADD3 UR5, UPT, UPT, UR6, 0x1f, URZ ;  /* 0x0000001f06057890 */ /* 0x002fe4000fffe0ff */
[----:B------:R-:W-:Y:S02]  /*1720*/  UIADD3 UR45, UPT, UPT, UR6, 0x3e, URZ ;  /* 0x0000003e062d7890 */ /* 0x000fe4000fffe0ff */
[----:B------:R-:W-:Y:S01]  /*1730*/  USHF.R.S32.HI UR4, URZ, 0x1f, UR5 ;  /* 0x0000001fff047899 */ /* 0x000fe20008011405 */
[----:B------:R-:W1:Y:S03]  /*1740*/  LDCU UR38, c[0x0][0x374] ;  /* 0x00006e80ff2677ac */ /* 0x000e660008000800 */
[----:B------:R-:W-:Y:S02]  /*1750*/  ULEA.HI UR4, UR4, UR5, URZ, 0x5 ;  /* 0x0000000504047291 */ /* 0x000fe4000f8f28ff */
[----:B------:R-:W-:-:S02]  /*1760*/  USEL UR25, UR37, 0x2, UP1 ;  /* 0x0000000225197887 */ /* 0x000fc40008800000 */
[----:B------:R-:W-:Y:S02]  /*1770*/  USHF.R.S32.HI UR42, URZ, 0x5, UR4 ;  /* 0x00000005ff2a7899 */ /* 0x000fe40008011404 */
[----:B------:R-:W-:Y:S02]  /*1780*/  UIADD3 UR4, UPT, UPT, UR6, -0x1, URZ ;  /* 0xffffffff06047890 */ /* 0x000fe4000fffe0ff */
[----:B------:R-:W-:Y:S02]  /*1790*/  UISETP.LT.U32.AND UP0, UPT, UR42, 0x4, UPT ;  /* 0x000000042a00788c */ /* 0x000fe4000bf01070 */
[----:B------:R-:W-:Y:S02]  /*17a0*/  UISETP.GE.U32.AND UP2, UPT, UR4, -0x3f, UPT ;  /* 0xffffffc10400788c */ /* 0x000fe4000bf46070 */
[----:B------:R-:W-:Y:S01]  /*17b0*/  USEL UR41, UR42, 0x4, UP0 ;  /* 0x000000042a297887 */ /* 0x000fe20008000000 */
[----:B------:R-:W-:-:S03]  /*17c0*/  UMOV UR5, URZ ;  /* 0x000000ff00057c82 */ /* 0x000fc60008000000 */
[----:B------:R-:W-:Y:S02]  /*17d0*/  UIADD3 UR24, UPT, UPT, UR41, -0x1, URZ ;  /* 0xffffffff29187890 */ /* 0x000fe4000fffe0ff */
[----:B------:R-:W-:-:S03]  /*17e0*/  UIADD3 UR43, UPT, UPT, UR42, -UR41, URZ ;  /* 0x800000292a2b7290 */ /* 0x000fc6000fffe0ff */
[----:B------:R-:W-:-:S04]  /*17f0*/  @UP2 UIADD3 UR24, UPT, UPT, UR41, URZ, URZ ;  /* 0x000000ff29182290 */ /* 0x000fc8000fffe0ff */
[----:B-123--:R-:W-:-:S12]  /*1800*/  UIADD3 UR24, UPT, UPT, UR24, 0x1, URZ ;  /* 0x0000000118187890 */ /* 0x00efd8000fffe0ff */
.L_x_42:
[----:B------:R-:W-:Y:S01]  /*1810*/  UISETP.NE.AND UP0, UPT, UR54, URZ, UPT ;  /* 0x000000ff3600728c */ /* 0x000fe2000bf05270 */
[----:B------:R-:W1:Y:S08]  /*1820*/  S2UR UR54, SR_CgaCtaId ;  /* 0x00000000003679c3 */ /* 0x000e700000008800 */
[----:B------:R-:W-:Y:S05]  /*1830*/  BRA.U UP0, `(.L_x_23) ;  /* 0x0000000100347547 */ /* 0x000fea000b800000 */
[----:B------:R-:W2:Y:S01]  /*1840*/  S2R R0, SR_CgaCtaId ;  /* 0x0000000000007919 */ /* 0x000ea20000008800 */
[----:B------:R-:W-:-:S04]  /*1850*/  MOV R2, 0x400 ;  /* 0x0000040000027802 */ /* 0x000fc80000000f00 */
[----:B--2---:R-:W-:Y:S02]  /*1860*/  LEA R0, R0, R2, 0x18 ;  /* 0x0000000200007211 */ /* 0x004fe400078ec0ff */
[----:B------:R-:W-:-:S03]  /*1870*/  SHF.L.U32 R2, R8, 0x1f, RZ ;  /* 0x0000001f08027819 */ /* 0x000fc600000006ff */
[----:B------:R-:W-:-:S04]  /*1880*/  IMAD R0, R9, 0x8, R0 ;  /* 0x0000000809007824 */ /* 0x000fc800078e0200 */
[----:B------:R-:W2:Y:S02]  /*1890*/  SYNCS.PHASECHK.TRANS64.TRYWAIT P0, [R0+URZ+0xf0], R2 ;  /* 0x0000f002000075a7 */ /* 0x000ea400080011ff */
[----:B--2---:R-:W-:Y:S05]  /*18a0*/  @!P0 BRA `(.L_x_24) ;  /* 0x0000005c00c88947 */ /* 0x004fea0003800000 */
.L_x_122:
[----:B------:R-:W-:Y:S01]  /*18b0*/  VIADD R9, R9, 0x1 ;  /* 0x0000000109097836 */ /* 0x000fe20000000000 */
[----:B------:R2:W-:Y:S04]  /*18c0*/  SYNCS.ARRIVE.TRANS64.A1T0 RZ, [R0+URZ+0xe0], RZ ;  /* 0x0000e0ff00ff79a7 */ /* 0x0005e800081000ff */
[----:B------:R-:W-:-:S04]  /*18d0*/  ISETP.NE.AND P0, PT, R9, 0x2, PT ;  /* 0x000000020900780c */ /* 0x000fc80003f05270 */
[----:B------:R-:W-:Y:S02]  /*18e0*/  SEL R9, R9, RZ, P0 ;  /* 0x000000ff09097207 */ /* 0x000fe40000000000 */
[----:B--2---:R-:W-:-:S04]  /*18f0*/  SEL R0, RZ, 0x1, P0 ;  /* 0x00000001ff007807 */ /* 0x004fc80000000000 */
[----:B------:R-:W-:-:S07]  /*1900*/  LOP3.LUT R8, R8, R0, RZ, 0x3c, !PT ;  /* 0x0000000008087212 */ /* 0x000fce00078e3cff */
.L_x_23:
[----:B------:R-:W-:Y:S01]  /*1910*/  UMOV UR6, 0x400 ;  /* 0x0000040000067882 */ /* 0x000fe20000000000 */
[----:B------:R-:W-:Y:S01]  /*1920*/  SHF.L.U32 R0, R12, 0x1f, RZ ;  /* 0x0000001f0c007819 */ /* 0x000fe200000006ff */
[----:B-1----:R-:W-:Y:S02]  /*1930*/  ULEA UR6, UR54, UR6, 0x18 ;  /* 0x0000000636067291 */ /* 0x002fe4000f8ec0ff */
[----:B------:R-:W-:Y:S02]  /*1940*/  UISETP.GE.U32.AND UP0, UPT, UR45, 0x3f, UPT ;  /* 0x0000003f2d00788c */ /* 0x000fe4000bf06070 */
[----:B------:R-:W-:Y:S02]  /*1950*/  ULEA UR4, UR5, UR6, 0x3 ;  /* 0x0000000605047291 */ /* 0x000fe4000f8e18ff */
[----:B------:R-:W-:Y:S02]  /*1960*/  USHF.L.U32 UR11, UR30, 0x6, URZ ;  /* 0x000000061e0b7899 */ /* 0x000fe400080006ff */
[----:B------:R-:W-:Y:S01]  /*1970*/  ULEA UR35, UR26, UR44, 0x6 ;  /* 0x0000002c1a237291 */ /* 0x000fe2000f8e30ff */
[----:B------:R-:W-:-:S04]  /*1980*/  UMOV UR13, URZ ;  /* 0x000000ff000d7c82 */ /* 0x000fc80008000000 */
[----:B------:R1:W2:Y:S01]  /*1990*/  SYNCS.PHASECHK.TRANS64.TRYWAIT P0, [UR4+0x20], R0 ;  /* 0x00002000ff0075a7 */ /* 0x0002a20008001104 */
[----:B------:R-:W-:Y:S06]  /*19a0*/  BRA.U !UP0, `(.L_x_25) ;  /* 0x0000000108bc7547 */ /* 0x000fec000b800000 */
[----:B------:R-:W-:Y:S01]  /*19b0*/  UMOV UR7, URZ ;  /* 0x000000ff00077c82 */ /* 0x000fe20008000000 */
[----:B------:R-:W-:-:S05]  /*19c0*/  UMOV UR4, UR5 ;  /* 0x0000000500047c82 */ /* 0x000fca0008000000 */
.L_x_31:
[----:B------:R-:W-:Y:S01]  /*19d0*/  ULEA UR33, UR4, UR6, 0x3 ;  /* 0x0000000604217291 */ /* 0x000fe2000f8e18ff */
[----:B--2---:R-:W-:Y:S01]  /*19e0*/  @!P3 MOV R2, 0x4000 ;  /* 0x000040000002b802 */ /* 0x004fe20000000f00 */
[----:B--2-4-:R-:W-:Y:S10]  /*19f0*/  @P0 BRA `(.L_x_26) ;  /* 0x00000000000c0947 */ /* 0x014ff40003800000 */
[----:B------:R-:W-:-:S04]  /*1a00*/  SHF.L.U32 R3, R12, 0x1f, RZ ;  /* 0x0000001f0c037819 */ /* 0x000fc800000006ff */
[----:B------:R-:W2:Y:S02]  /*1a10*/  SYNCS.PHASECHK.TRANS64.TRYWAIT P0, [UR33+0x20], R3 ;  /* 0x00002003ff0075a7 */ /* 0x000ea40008001121 */
[----:B--2---:R-:W-:Y:S05]  /*1a20*/  @!P0 BRA `(.L_x_27) ;  /* 0x0000005c007c8947 */ /* 0x004fea0003800000 */
.L_x_26:
[----:B------:R2:W-:Y:S01]  /*1a30*/  @!P3 SYNCS.ARRIVE.TRANS64 RZ, [UR33], R2 ;  /* 0x00000002ffffb9a7 */ /* 0x0005e20008000021 */
[----:B------:R-:W-:-:S04]  /*1a40*/  ULOP3.LUT UR5, UR25, 0x2, URZ, 0xfc, !UPT ;  /* 0x0000000219057892 */ /* 0x000fc8000f8efcff */
[----:B------:R-:W-:-:S09]  /*1a50*/  UISETP.NE.AND UP0, UPT, UR5, 0x2, UPT ;  /* 0x000000020500788c */ /* 0x000fd2000bf05270 */
[----:B------:R-:W-:Y:S05]  /*1a60*/  BRA.U UP0, `(.L_x_28) ;  /* 0x0000000100047547 */ /* 0x000fea000b800000 */
[----:B------:R-:W-:Y:S05]  /*1a70*/  BPT.TRAP 0x1 ;  /* 0x000000040000795c */ /* 0x000fea0000300000 */
.L_x_28:
[----:B------:R-:W-:Y:S04]  /*1a80*/  BSSY.RECONVERGENT B0, `(.L_x_29) ;  /* 0x0000003000007945 */ /* 0x000fe80003800200 */
[----:B------:R-:W-:Y:S05]  /*1a90*/  @P2 BRA `(.L_x_30) ;  /* 0x0000000000042947 */ /* 0x000fea0003800000 */
[----:B------:R-:W-:Y:S05]  /*1aa0*/  BPT.TRAP 0x1 ;  /* 0x000000040000795c */ /* 0x000fea0000300000 */
.L_x_30:
[----:B------:R-:W-:Y:S05]  /*1ab0*/  BSYNC.RECONVERGENT B0 ;  /* 0x0000000000007941 */ /* 0x000fea0003800200 */
.L_x_29:
[----:B------:R-:W-:Y:S02]  /*1ac0*/  UIADD3 UR5, UPT, UPT, UR4, 0x1, URZ ;  /* 0x0000000104057890 */ /* 0x000fe4000fffe0ff */
[----:B------:R-:W-:Y:S02]  /*1ad0*/  UIADD3 UR16, UP1, UPT, UR28, 0x80, URZ ;  /* 0x000000801c107890 */ /* 0x000fe4000ff3e0ff */
[----:B------:R-:W-:Y:S02]  /*1ae0*/  UISETP.NE.AND UP0, UPT, UR5, 0x4, UPT ;  /* 0x000000040500788c */ /* 0x000fe4000bf05270 */
[----:B------:R-:W-:Y:S02]  /*1af0*/  USHF.L.U32 UR34, UR7, 0x5, URZ ;  /* 0x0000000507227899 */ /* 0x000fe400080006ff */
[----:B------:R-:W-:Y:S02]  /*1b00*/  USEL UR9, URZ, 0x1, UP0 ;  /* 0x00000001ff097887 */ /* 0x000fe40008000000 */
[----:B------:R-:W-:-:S02]  /*1b10*/  USEL UR5, UR5, URZ, UP0 ;  /* 0x000000ff05057287 */ /* 0x000fc40008000000 */
[----:B------:R-:W-:Y:S02]  /*1b20*/  UIADD3 UR14, UP0, UPT, UR28, 0x180, URZ ;  /* 0x000001801c0e7890 */ /* 0x000fe4000ff1e0ff */
[----:B------:R-:W-:Y:S01]  /*1b30*/  ULEA UR8, UR5, UR6, 0x3 ;  /* 0x0000000605087291 */ /* 0x000fe2000f8e18ff */
[----:B------:R-:W-:Y:S01]  /*1b40*/  LOP3.LUT R12, R12, UR9, RZ, 0x3c, !PT ;  /* 0x000000090c0c7c12 */ /* 0x000fe2000f8e3cff */
[----:B------:R-:W-:Y:S02]  /*1b50*/  UIADD3.X UR17, UPT, UPT, URZ, UR29, URZ, UP1, !UPT ;  /* 0x0000001dff117290 */ /* 0x000fe40008ffe4ff */
[----:B------:R-:W-:Y:S01]  /*1b60*/  UIADD3.X UR15, UPT, UPT, URZ, UR29, URZ, UP0, !UPT ;  /* 0x0000001dff0f7290 */ /* 0x000fe200087fe4ff */
[----:B-1----:R-:W-:Y:S01]  /*1b70*/  SHF.L.U32 R0, R12, 0x1f, RZ ;  /* 0x0000001f0c007819 */ /* 0x002fe200000006ff */
[----:B------:R-:W-:Y:S01]  /*1b80*/  UMOV UR18, 0x0 ;  /* 0x0000000000127882 */ /* 0x000fe20000000000 */
[----:B------:R-:W-:Y:S01]  /*1b90*/  UMOV UR19, 0x10000000 ;  /* 0x1000000000137882 */ /* 0x000fe20000000000 */
[----:B------:R-:W-:Y:S01]  /*1ba0*/  UMOV UR12, UR36 ;  /* 0x00000024000c7c82 */ /* 0x000fe20008000000 */
[----:B------:R3:W4:Y:S01]  /*1bb0*/  SYNCS.PHASECHK.TRANS64.TRYWAIT P0, [UR8+0x20], R0 ;  /* 0x00002000ff0075a7 */ /* 0x0007220008001108 */
[----:B------:R-:W-:Y:S01]  /*1bc0*/  USHF.L.U32 UR8, UR4, 0xd, URZ ;  /* 0x0000000d04087899 */ /* 0x000fe200080006ff */
[----:B------:R-:W-:-:S02]  /*1bd0*/  UMOV UR9, UR33 ;  /* 0x0000002100097c82 */ /* 0x000fc40008000000 */
[----:B------:R-:W-:Y:S01]  /*1be0*/  UMOV UR4, 0x30000 ;  /* 0x0003000000047882 */ /* 0x000fe20000000000 */
[----:B------:R-:W-:Y:S02]  /*1bf0*/  ULEA UR32, UR21, UR8, 0x2 ;  /* 0x0000000815207291 */ /* 0x000fe4000f8e10ff */
[----:B------:R-:W-:Y:S02]  /*1c00*/  UIADD3 UR8, UPT, UPT, UR6, 0xe800, UR8 ;  /* 0x0000e80006087890 */ /* 0x000fe4000fffe008 */
[----:B------:R-:W-:Y:S01]  /*1c10*/  UIADD3 UR32, UPT, UPT, UR6, 0x6800, UR32 ;  /* 0x0000680006207890 */ /* 0x000fe2000fffe020 */
[----:B------:R-:W-:Y:S01]  /*1c20*/  UMOV UR10, UR34 ;  /* 0x00000022000a7c82 */ /* 0x000fe20008000000 */
[----:B------:R-:W-:Y:S01]  /*1c30*/  UIADD3 UR7, UPT, UPT, UR7, 0x1, URZ ;  /* 0x0000000107077890 */ /* 0x000fe2000fffe0ff */
[----:B------:R-:W-:-:S03]  /*1c40*/  UMOV UR13, UR24 ;  /* 0x00000018000d7c82 */ /* 0x000fc60008000000 */
[----:B------:R-:W-:-:S03]  /*1c50*/  UISETP.NE.AND UP0, UPT, UR7, UR24, UPT ;  /* 0x000000180700728c */ /* 0x000fc6000bf05270 */
[----:B------:R1:W-:Y:S01]  /*1c60*/  UTMALDG.3D.MULTICAST [UR32], [UR16], UR4, desc[UR18] ;  /* 0x00001220100073b4 */ /* 0x0003e20008011804 */
[----:B------:R3:W-:Y:S01]  /*1c70*/  UTMALDG.3D [UR8], [UR14], desc[UR18] ;  /* 0x000012080e0075b4 */ /* 0x0007e20008011000 */
[----:B-1----:R-:W-:-:S04]  /*1c80*/  UMOV UR4, UR5 ;  /* 0x0000000500047c82 */ /* 0x002fc80008000000 */
[----:B---3--:R-:W-:Y:S05]  /*1c90*/  BRA.U UP0, `(.L_x_31) ;  /* 0xfffffffd004c7547 */ /* 0x008fea000b83ffff */
.L_x_25:
[----:B------:R-:W-:Y:S01]  /*1ca0*/  ULEA UR4, UR5, UR6, 0x3 ;  /* 0x0000000605047291 */ /* 0x000fe2000f8e18ff */
[----:B-1----:R-:W-:Y:S01]  /*1cb0*/  SHF.L.U32 R0, R12, 0x1f, RZ ;  /* 0x0000001f0c007819 */ /* 0x002fe200000006ff */
[----:B------:R-:W-:Y:S01]  /*1cc0*/  @!P1 SYNCS.ARRIVE.TRANS64.A1T0 RZ, [UR6+0x78], RZ ;  /* 0x000078ffffff99a7 */ /* 0x000fe20008100006 */
[----:B------:R-:W-:-:S06]  /*1cd0*/  UISETP.GT.AND UP0, UPT, UR42, UR41, UPT ;  /* 0x000000292a00728c */ /* 0x000fcc000bf04270 */
[----:B--2-4-:R1:W2:Y:S03]  /*1ce0*/  SYNCS.PHASECHK.TRANS64.TRYWAIT P0, [UR4+0x20], R0 ;  /* 0x00002000ff0075a7 */ /* 0x0142a60008001104 */
[----:B------:R-:W-:Y:S05]  /*1cf0*/  BRA.U !UP0, `(.L_x_32) ;  /* 0x0000000108c07547 */ /* 0x000fea000b800000 */
[----:B------:R-:W-:Y:S01]  /*1d00*/  UIADD3 UR26, UPT, UPT, UR43, UR13, URZ ;  /* 0x0000000d2b1a7290 */ /* 0x000fe2000fffe0ff */
[----:B------:R-:W-:-:S11]  /*1d10*/  UMOV UR4, UR5 ;  /* 0x0000000500047c82 */ /* 0x000fd60008000000 */
.L_x_38:
[----:B------:R-:W-:Y:S01]  /*1d20*/  ULEA UR17, UR4, UR6, 0x3 ;  /* 0x0000000604117291 */ /* 0x000fe2000f8e18ff */
[----:B--2---:R-:W-:Y:S01]  /*1d30*/  @!P3 MOV R2, 0x4000 ;  /* 0x000040000002b802 */ /* 0x004fe20000000f00 */
[----:B--2-4-:R-:W-:Y:S10]  /*1d40*/  @P0 BRA `(.L_x_33) ;  /* 0x00000000000c0947 */ /* 0x014ff40003800000 */
[----:B------:R-:W-:-:S04]  /*1d50*/  SHF.L.U32 R3, R12, 0x1f, RZ ;  /* 0x0000001f0c037819 */ /* 0x000fc800000006ff */
[----:B------:R-:W2:Y:S02]  /*1d60*/  SYNCS.PHASECHK.TRANS64.TRYWAIT P0, [UR17+0x20], R3 ;  /* 0x00002003ff0075a7 */ /* 0x000ea40008001111 */
[----:B--2---:R-:W-:Y:S05]  /*1d70*/  @!P0 BRA `(.L_x_34) ;  /* 0x0000005800c08947 */ /* 0x004fea0003800000 */
.L_x_33:
[----:B------:R2:W-:Y:S01]  /*1d80*/  @!P3 SYNCS.ARRIVE.TRANS64 RZ, [UR17], R2 ;  /* 0x00000002ffffb9a7 */ /* 0x0005e20008000011 */
[----:B------:R-:W-:-:S04]  /*1d90*/  ULOP3.LUT UR5, UR25, 0x2, URZ, 0xfc, !UPT ;  /* 0x0000000219057892 */ /* 0x000fc8000f8efcff */
[----:B------:R-:W-:-:S09]  /*1da0*/  UISETP.NE.AND UP0, UPT, UR5, 0x2, UPT ;  /* 0x000000020500788c */ /* 0x000fd2000bf05270 */
[----:B------:R-:W-:Y:S05]  /*1db0*/  BRA.U UP0, `(.L_x_35) ;  /* 0x0000000100047547 */ /* 0x000fea000b800000 */
[----:B------:R-:W-:Y:S05]  /*1dc0*/  BPT.TRAP 0x1 ;  /* 0x000000040000795c */ /* 0x000fea0000300000 */
.L_x_35:
[----:B------:R-:W-:Y:S04]  /*1dd0*/  BSSY.RECONVERGENT B0, `(.L_x_36) ;  /* 0x0000003000007945 */ /* 0x000fe80003800200 */
[----:B------:R-:W-:Y:S05]  /*1de0*/  @P2 BRA `(.L_x_37) ;  /* 0x0000000000042947 */ /* 0x000fea0003800000 */
[----:B------:R-:W-:Y:S05]  /*1df0*/  BPT.TRAP 0x1 ;  /* 0x000000040000795c */ /* 0x000fea0000300000 */
.L_x_37:
[----:B------:R-:W-:Y:S05]  /*1e00*/  BSYNC.RECONVERGENT B0 ;  /* 0x0000000000007941 */ /* 0x000fea0003800200 */
.L_x_36:
[----:B------:R-:W-:Y:S02]  /*1e10*/  UIADD3 UR5, UPT, UPT, UR4, 0x1, URZ ;  /* 0x0000000104057890 */ /* 0x000fe4000fffe0ff */
[----:B------:R-:W-:Y:S02]  /*1e20*/  UIADD3 UR14, UP1, UPT, UR28, 0x80, URZ ;  /* 0x000000801c0e7890 */ /* 0x000fe4000ff3e0ff */
[----:B------:R-:W-:Y:S02]  /*1e30*/  UISETP.NE.AND UP0, UPT, UR5, 0x4, UPT ;  /* 0x000000040500788c */ /* 0x000fe4000bf05270 */
[----:B------:R-:W-:Y:S02]  /*1e40*/  USHF.L.U32 UR18, UR13, 0x5, URZ ;  /* 0x000000050d127899 */ /* 0x000fe400080006ff */
[----:B------:R-:W-:Y:S02]  /*1e50*/  USEL UR8, URZ, 0x1, UP0 ;  /* 0x00000001ff087887 */ /* 0x000fe40008000000 */
[----:B------:R-:W-:-:S02]  /*1e60*/  USEL UR5, UR5, URZ, UP0 ;  /* 0x000000ff05057287 */ /* 0x000fc40008000000 */
[----:B------:R-:W-:Y:S02]  /*1e70*/  UIADD3 UR22, UP0, UPT, UR28, 0x180, URZ ;  /* 0x000001801c167890 */ /* 0x000fe4000ff1e0ff */
[----:B------:R-:W-:Y:S01]  /*1e80*/  LOP3.LUT R12, R12, UR8, RZ, 0x3c, !PT ;  /* 0x000000080c0c7c12 */ /* 0x000fe2000f8e3cff */
[----:B------:R-:W-:Y:S02]  /*1e90*/  USHF.L.U32 UR8, UR4, 0xd, URZ ;  /* 0x0000000d04087899 */ /* 0x000fe400080006ff */
[----:B------:R-:W-:Y:S01]  /*1ea0*/  ULEA UR7, UR5, UR6, 0x3 ;  /* 0x0000000605077291 */ /* 0x000fe2000f8e18ff */
[----:B-1----:R-:W-:Y:S01]  /*1eb0*/  SHF.L.U32 R0, R12, 0x1f, RZ ;  /* 0x0000001f0c007819 */ /* 0x002fe200000006ff */
[----:B------:R-:W-:Y:S02]  /*1ec0*/  ULEA UR16, UR21, UR8, 0x2 ;  /* 0x0000000815107291 */ /* 0x000fe4000f8e10ff */
[----:B------:R-:W-:Y:S02]  /*1ed0*/  UIADD3.X UR15, UPT, UPT, URZ, UR29, URZ, UP1, !UPT ;  /* 0x0000001dff0f7290 */ /* 0x000fe40008ffe4ff */
[----:B------:R-:W-:-:S02]  /*1ee0*/  UIADD3 UR16, UPT, UPT, UR6, 0x6800, UR16 ;  /* 0x0000680006107890 */ /* 0x000fc4000fffe010 */
[----:B------:R-:W-:Y:S01]  /*1ef0*/  UIADD3 UR8, UPT, UPT, UR6, 0xe800, UR8 ;  /* 0x0000e80006087890 */ /* 0x000fe2000fffe008 */
[----:B------:R3:W4:Y:S01]  /*1f00*/  SYNCS.PHASECHK.TRANS64.TRYWAIT P0, [UR7+0x20], R0 ;  /* 0x00002000ff0075a7 */ /* 0x0007220008001107 */
[----:B------:R-:W-:Y:S01]  /*1f10*/  UIADD3.X UR23, UPT, UPT, URZ, UR29, URZ, UP0, !UPT ;  /* 0x0000001dff177290 */ /* 0x000fe200087fe4ff */
[----:B------:R-:W-:Y:S01]  /*1f20*/  UMOV UR4, 0x30000 ;  /* 0x0003000000047882 */ /* 0x000fe20000000000 */
[----:B------:R-:W-:Y:S01]  /*1f30*/  UMOV UR30, 0x0 ;  /* 0x00000000001e7882 */ /* 0x000fe20000000000 */
[----:B------:R-:W-:Y:S01]  /*1f40*/  UMOV UR31, 0x10000000 ;  /* 0x10000000001f7882 */ /* 0x000fe20000000000 */
[----:B------:R-:W-:Y:S01]  /*1f50*/  UMOV UR19, UR35 ;  /* 0x0000002300137c82 */ /* 0x000fe20008000000 */
[----:B------:R-:W-:Y:S01]  /*1f60*/  UMOV UR20, UR36 ;  /* 0x0000002400147c82 */ /* 0x000fe20008000000 */
[----:B------:R-:W-:Y:S01]  /*1f70*/  UMOV UR12, UR36 ;  /* 0x00000024000c7c82 */ /* 0x000fe20008000000 */
[----:B------:R-:W-:Y:S01]  /*1f80*/  UMOV UR9, UR17 ;  /* 0x0000001100097c82 */ /* 0x000fe20008000000 */
[----:B------:R-:W-:Y:S01]  /*1f90*/  UMOV UR10, UR18 ;  /* 0x00000012000a7c82 */ /* 0x000fe20008000000 */
[----:B------:R1:W-:Y:S01]  /*1fa0*/  UTMALDG.3D.MULTICAST [UR16], [UR14], UR4, desc[UR30] ;  /* 0x00001e100e0073b4 */ /* 0x0003e20008011804 */
[----:B------:R-:W-:-:S04]  /*1fb0*/  UIADD3 UR13, UPT, UPT, UR13, 0x1, URZ ;  /* 0x000000010d0d7890 */ /* 0x000fc8000fffe0ff */
[----:B------:R-:W-:Y:S01]  /*1fc0*/  UISETP.NE.AND UP0, UPT, UR13, UR26, UPT ;  /* 0x0000001a0d00728c */ /* 0x000fe2000bf05270 */
[----:B------:R3:W-:Y:S01]  /*1fd0*/  UTMALDG.3D [UR8], [UR22], desc[UR30] ;  /* 0x00001e08160075b4 */ /* 0x0007e20008011000 */
[----:B-1----:R-:W-:-:S07]  /*1fe0*/  UMOV UR4, UR5 ;  /* 0x0000000500047c82 */ /* 0x002fce0008000000 */
[----:B---3--:R-:W-:Y:S05]  /*1ff0*/  BRA.U UP0, `(.L_x_38) ;  /* 0xfffffffd00487547 */ /* 0x008fea000b83ffff */
.L_x_32:
[C---:B------:R-:W-:Y:S01]  /*2000*/  LEA R3, R11.reuse, UR6, 0x3 ;  /* 0x000000060b037c11 */ /* 0x040fe2000f8e18ff */
[----:B------:R-:W-:Y:S01]  /*2010*/  NOP ;  /* 0x0000000000007918 */ /* 0x000fe20000000000 */
[----:B-1----:R-:W-:Y:S02]  /*2020*/  SHF.L.U32 R0, R10, 0x1f, RZ ;  /* 0x0000001f0a007819 */ /* 0x002fe400000006ff */
[----:B------:R-:W-:Y:S02]  /*2030*/  LEA R4, R11, UR6, 0x4 ;  /* 0x000000060b047c11 */ /* 0x000fe4000f8e20ff */
[----:B--2-4-:R-:W1:Y:S02]  /*2040*/  SYNCS.PHASECHK.TRANS64.TRYWAIT P0, [R3+URZ+0x80], R0 ;  /* 0x00008000030075a7 */ /* 0x014e6400080011ff */
[----:B-1----:R-:W-:Y:S05]  /*2050*/  @!P0 BRA `(.L_x_39) ;  /* 0x0000005800208947 */ /* 0x002fea0003800000 */
.L_x_125:
[----:B------:R-:W2:Y:S01]  /*2060*/  LDS.128 R4, [R4+0x110] ;  /* 0x0001100004047984 */ /* 0x000ea20000000c00 */
[----:B------:R-:W-:Y:S01]  /*2070*/  UISETP.GE.AND UP0, UPT, UR40, 0x1, UPT ;  /* 0x000000012800788c */ /* 0x000fe2000bf06270 */
[----:B------:R-:W-:Y:S01]  /*2080*/  @!PT LDS RZ, [RZ] ;  /* 0x00000000fffff984 */ /* 0x000fe20000000800 */
[----:B------:R-:W-:Y:S01]  /*2090*/  @!PT LDS RZ, [RZ] ;  /* 0x00000000fffff984 */ /* 0x000fe20000000800 */
[----:B------:R-:W-:Y:S01]  /*20a0*/  @!PT LDS RZ, [RZ] ;  /* 0x00000000fffff984 */ /* 0x000fe20000000800 */
[----:B------:R-:W-:Y:S01]  /*20b0*/  @!PT LDS RZ, [RZ] ;  /* 0x00000000fffff984 */ /* 0x000fe20000000800 */
[----:B------:R3:W-:Y:S06]  /*20c0*/  MEMBAR.ALL.CTA ;  /* 0x0000000000007992 */ /* 0x0007ec0000008000 */
[----:B---3--:R-:W3:Y:S01]  /*20d0*/  FENCE.VIEW.ASYNC.S ;  /* 0x00000000000073c6 */ /* 0x008ee20000000000 */
[----:B--2---:R-:W-:-:S13]  /*20e0*/  LOP3.LUT P0, RZ, R6, 0x1, RZ, 0xc0, !PT ;  /* 0x0000000106ff7812 */ /* 0x004fda000780c0ff */
[----:B---3--:R-:W-:Y:S01]  /*20f0*/  VOTEU.ANY UP1, P0 ;  /* 0x0000000000ff7886 */ /* 0x008fe20000020100 */
[----:B------:R-:W-:-:S13]  /*2100*/  PLOP3.LUT P0, PT, PT, PT, UP1, 0x80, 0x8 ;  /* 0x000000000008781c */ /* 0x000fda0003f0f018 */
[----:B-1----:R-:W-:Y:S02]  /*2110*/  @P0 LOP3.LUT R0, R5, 0xffff, RZ, 0xc0, !PT ;  /* 0x0000ffff05000812 */ /* 0x002fe400078ec0ff */
[----:B------:R-:W-:Y:S02]  /*2120*/  @P0 MOV R2, R4 ;  /* 0x0000000400020202 */ /* 0x000fe40000000f00 */
[----:B------:R-:W-:Y:S01]  /*2130*/  @P0 R2UR UR7, R0 ;  /* 0x00000000000702ca */ /* 0x000fe200000e0000 */
[----:B------:R-:W-:Y:S01]  /*2140*/  VIADD R0, R3, 0x90 ;  /* 0x0000009003007836 */ /* 0x000fe20000000000 */
[----:B------:R-:W-:Y:S02]  /*2150*/  @P0 SHF.R.U32.HI R4, RZ, 0x10, R5 ;  /* 0x00000010ff040819 */ /* 0x000fe40000011605 */
[----:B------:R-:W-:Y:S02]  /*2160*/  @P0 R2UR UR8, R2 ;  /* 0x00000000020802ca */ /* 0x000fe400000e0000 */
[----:B------:R-:W-:-:S02]  /*2170*/  PRMT R0, RZ, 0x654, R0 ;  /* 0x00000654ff007816 */ /* 0x000fc40000000000 */
[----:B------:R-:W-:Y:S02]  /*2180*/  @P0 R2UR UR4, R4 ;  /* 0x00000000040402ca */ /* 0x000fe400000e0000 */
[----:B------:R1:W-:Y:S03]  /*2190*/  SYNCS.ARRIVE.TRANS64.RED.A1T0 RZ, [R0+URZ], RZ ;  /* 0x000000ff00ff79a7 */ /* 0x0003e600081004ff */
[----:B------:R-:W-:-:S04]  /*21a0*/  @UP1 UMOV UR27, UR7 ;  /* 0x00000007001b1c82 */ /* 0x000fc80008000000 */
[----:B------:R-:W-:-:S04]  /*21b0*/  @UP1 UMOV UR37, UR8 ;  /* 0x0000000800251c82 */ /* 0x000fc80008000000 */
[----:B------:R-:W-:Y:S01]  /*21c0*/  @UP1 UMOV UR36, UR4 ;  /* 0x0000000400241c82 */ /* 0x000fe20008000000 */
[----:B------:R-:W-:Y:S05]  /*21d0*/  BRA.U !UP0, `(.L_x_40) ;  /* 0x0000000108d47547 */ /* 0x000fea000b800000 */
[----:B------:R-:W2:Y:S01]  /*21e0*/  LDCU.128 UR12, c[0x0][0xb10] ;  /* 0x00016200ff0c77ac */ /* 0x000ea20008000c00 */
[----:B------:R-:W3:Y:S01]  /*21f0*/  LDCU UR26, c[0x0][0xb20] ;  /* 0x00016400ff1a77ac */ /* 0x000ee20008000800 */
[----:B------:R-:W4:Y:S01]  /*2200*/  LDCU UR20, c[0x0][0xb0c] ;  /* 0x00016180ff1477ac */ /* 0x000f220008000800 */
[----:B------:R-:W1:Y:S01]  /*2210*/  LDCU.64 UR10, c[0x0][0xb28] ;  /* 0x00016500ff0a77ac */ /* 0x000e620008000a00 */
[----:B------:R-:W-:Y:S02]  /*2220*/  UISETP.NE.AND UP3, UPT, UR40, 0x1, UPT ;  /* 0x000000012800788c */ /* 0x000fe4000bf65270 */
[----:B--2---:R-:W-:Y:S02]  /*2230*/  UIMAD.WIDE.U32 UR16, UR38, UR15, URZ ;  /* 0x0000000f261072a5 */ /* 0x004fe4000f8e00ff */
[----:B------:R-:W-:Y:S02]  /*2240*/  UIMAD.WIDE.U32 UR8, UR39, UR12, URZ ;  /* 0x0000000c270872a5 */ /* 0x000fe4000f8e00ff */
[----:B------:R-:W-:-:S02]  /*2250*/  UISETP.NE.AND UP0, UPT, UR14, 0x1, UPT ;  /* 0x000000010e00788c */ /* 0x000fc4000bf05270 */
[----:B------:R-:W-:Y:S01]  /*2260*/  UIMAD.WIDE.U32 UR22, UR27, UR15, URZ ;  /* 0x0000000f1b1672a5 */ /* 0x000fe2000f8e00ff */
[----:B------:R-:W-:Y:S02]  /*2270*/  UMOV UR16, UR17 ;  /* 0x0000001100107c82 */ /* 0x000fe40008000000 */
[----:B------:R-:W-:Y:S01]  /*2280*/  UMOV UR8, UR9 ;  /* 0x0000000900087c82 */ /* 0x000fe20008000000 */
[----:B---3--:R-:W-:Y:S02]  /*2290*/  USHF.R.U32.HI UR16, URZ, UR26, UR16 ;  /* 0x0000001aff107299 */ /* 0x008fe40008011610 */
[----:B----4-:R-:W-:Y:S02]  /*22a0*/  UISETP.NE.AND UP2, UPT, UR20, 0x1, UPT ;  /* 0x000000011400788c */ /* 0x010fe4000bf45270 */
[----:B------:R-:W-:Y:S02]  /*22b0*/  USHF.R.U32.HI UR8, URZ, UR13, UR8 ;  /* 0x0000000dff087299 */ /* 0x000fe40008011608 */
[----:B------:R-:W-:-:S02]  /*22c0*/  USEL UR7, UR38, UR16, !UP0 ;  /* 0x0000001026077287 */ /* 0x000fc4000c000000 */
[----:B------:R-:W-:Y:S02]  /*22d0*/  USEL UR8, UR39, UR8, !UP2 ;  /* 0x0000000827087287 */ /* 0x000fe4000d000000 */
[----:B-1----:R-:W-:Y:S01]  /*22e0*/  UIMAD.WIDE.U32 UR16, UR7, UR10, URZ ;  /* 0x0000000a071072a5 */ /* 0x002fe2000f8e00ff */
[----:B------:R-:W-:Y:S01]  /*22f0*/  UMOV UR4, UR23 ;  /* 0x0000001700047c82 */ /* 0x000fe20008000000 */
[----:B------:R-:W-:Y:S02]  /*2300*/  UIMAD.WIDE.U32 UR18, UR37, UR12, URZ ;  /* 0x0000000c251272a5 */ /* 0x000fe4000f8e00ff */
[----:B------:R-:W-:-:S03]  /*2310*/  UIMAD.WIDE.U32 UR22, UR8, UR10, URZ ;  /* 0x0000000a081672a5 */ /* 0x000fc6000f8e00ff */
[----:B------:R-:W-:Y:S01]  /*2320*/  UMOV UR16, UR17 ;  /* 0x0000001100107c82 */ /* 0x000fe20008000000 */
[----:B------:R-:W-:Y:S02]  /*2330*/  USHF.R.U32.HI UR4, URZ, UR26, UR4 ;  /* 0x0000001aff047299 */ /* 0x000fe40008011604 */
[----:B------:R-:W-:Y:S01]  /*2340*/  @UP3 USHF.R.U32.HI UR7, URZ, UR11, UR16 ;  /* 0x0000000bff073299 */ /* 0x000fe20008011610 */
[----:B------:R-:W-:Y:S01]  /*2350*/  UMOV UR18, UR19 ;  /* 0x0000001300127c82 */ /* 0x000fe20008000000 */
[----:B------:R-:W-:Y:S01]  /*2360*/  UMOV UR22, UR23 ;  /* 0x0000001700167c82 */ /* 0x000fe20008000000 */
[----:B------:R-:W-:Y:S02]  /*2370*/  USHF.R.U32.HI UR13, URZ, UR13, UR18 ;  /* 0x0000000dff0d7299 */ /* 0x000fe40008011612 */
[----:B------:R-:W-:Y:S02]  /*2380*/  USEL UR4, UR27, UR4, !UP0 ;  /* 0x000000041b047287 */ /* 0x000fe4000c000000 */
[----:B------:R-:W-:-:S02]  /*2390*/  @UP3 USHF.R.U32.HI UR8, URZ, UR11, UR22 ;  /* 0x0000000bff083299 */ /* 0x000fc40008011616 */
[----:B------:R-:W-:Y:S02]  /*23a0*/  UIMAD UR9, UR40, UR7, URZ ;  /* 0x00000007280972a4 */ /* 0x000fe4000f8e02ff */
[----:B------:R-:W-:Y:S02]  /*23b0*/  USEL UR7, UR37, UR13, !UP2 ;  /* 0x0000000d25077287 */ /* 0x000fe4000d000000 */
[----:B------:R-:W-:Y:S02]  /*23c0*/  UIMAD UR12, UR40, UR8, URZ ;  /* 0x00000008280c72a4 */ /* 0x000fe4000f8e02ff */
[----:B------:R-:W-:Y:S02]  /*23d0*/  UISETP.GE.AND UP0, UPT, UR4, UR9, UPT ;  /* 0x000000090400728c */ /* 0x000fe4000bf06270 */
[----:B------:R-:W-:Y:S02]  /*23e0*/  UIMAD.WIDE.U32 UR16, UR4, UR10, URZ ;  /* 0x0000000a041072a5 */ /* 0x000fe4000f8e00ff */
[----:B------:R-:W-:-:S02]  /*23f0*/  UISETP.GE.OR UP0, UPT, UR7, UR12, UP0 ;  /* 0x0000000c0700728c */ /* 0x000fc40008706670 */
        /* <DEDUP_REMOVED lines=19> */
.L_x_40:
[----:B------:R-:W2:Y:S02]  /*2530*/  LDCU UR4, c[0x0][0xb30] ;  /* 0x00016600ff0477ac */ /* 0x000ea40008000800 */
[----:B--2---:R-:W-:-:S09]  /*2540*/  UISETP.NE.AND UP0, UPT, UR4, 0x1, UPT ;  /* 0x000000010400788c */ /* 0x004fd2000bf05270 */
[----:B------:R-:W-:Y:S05]  /*2550*/  BRA.U UP0, `(.L_x_41) ;  /* 0x0000000100447547 */ /* 0x000fea000b800000 */
[----:B------:R-:W2:Y:S01]  /*2560*/  LDCU.128 UR12, c[0x0][0xb10] ;  /* 0x00016200ff0c77ac */ /* 0x000ea20008000c00 */
[----:B------:R-:W3:Y:S01]  /*2570*/  LDCU UR16, c[0x0][0xb0c] ;  /* 0x00016180ff1077ac */ /* 0x000ee20008000800 */
[----:B------:R-:W4:Y:S01]  /*2580*/  LDCU UR17, c[0x0][0xb20] ;  /* 0x00016400ff1177ac */ /* 0x000f220008000800 */
[----:B--2---:R-:W-:Y:S02]  /*2590*/  UIMAD.WIDE.U32 UR10, UR37, UR12, URZ ;  /* 0x0000000c250a72a5 */ /* 0x004fe4000f8e00ff */
[----:B------:R-:W-:Y:S02]  /*25a0*/  UIMAD.WIDE.U32 UR8, UR27, UR15, URZ ;  /* 0x0000000f1b0872a5 */ /* 0x000fe4000f8e00ff */
[----:B---3--:R-:W-:Y:S02]  /*25b0*/  UISETP.NE.AND UP2, UPT, UR16, 0x1, UPT ;  /* 0x000000011000788c */ /* 0x008fe4000bf45270 */
[----:B------:R-:W-:Y:S01]  /*25c0*/  UISETP.NE.AND UP0, UPT, UR14, 0x1, UPT ;  /* 0x000000010e00788c */ /* 0x000fe2000bf05270 */
[----:B------:R-:W-:-:S02]  /*25d0*/  UMOV UR7, UR11 ;  /* 0x0000000b00077c82 */ /* 0x000fc40008000000 */
[----:B------:R-:W-:Y:S01]  /*25e0*/  UMOV UR4, UR9 ;  /* 0x0000000900047c82 */ /* 0x000fe20008000000 */
[----:B------:R-:W-:Y:S02]  /*25f0*/  USHF.R.U32.HI UR7, URZ, UR13, UR7 ;  /* 0x0000000dff077299 */ /* 0x000fe40008011607 */
[----:B----4-:R-:W-:Y:S02]  /*2600*/  USHF.R.U32.HI UR4, URZ, UR17, UR4 ;  /* 0x00000011ff047299 */ /* 0x010fe40008011604 */
[----:B------:R-:W-:Y:S02]  /*2610*/  USEL UR7, UR37, UR7, !UP2 ;  /* 0x0000000725077287 */ /* 0x000fe4000d000000 */
[----:B------:R-:W-:-:S04]  /*2620*/  USEL UR4, UR27, UR4, !UP0 ;  /* 0x000000041b047287 */ /* 0x000fc8000c000000 */
[----:B------:R-:W-:Y:S02]  /*2630*/  UIADD3 UR8, UPT, UPT, UR7, -UR4, URZ ;  /* 0x8000000407087290 */ /* 0x000fe4000fffe0ff */
[----:B------:R-:W-:Y:S02]  /*2640*/  UIADD3 UR4, UPT, UPT, -UR7, UR4, URZ ;  /* 0x0000000407047290 */ /* 0x000fe4000fffe1ff */
[----:B------:R-:W-:Y:S02]  /*2650*/  UIMAD UR27, UR8, UR14, UR27 ;  /* 0x0000000e081b72a4 */ /* 0x000fe4000f8e021b */
[----:B------:R-:W-:-:S12]  /*2660*/  UIMAD UR37, UR4, UR16, UR37 ;  /* 0x00000010042572a4 */ /* 0x000fd8000f8e0225 */
.L_x_41:
[----:B------:R-:W-:Y:S01]  /*2670*/  VIADD R11, R11, 0x1 ;  /* 0x000000010b0b7836 */ /* 0x000fe20000000000 */
[----:B------:R-:W-:Y:S02]  /*2680*/  R2UR UR7, R56 ;  /* 0x00000000380772ca */ /* 0x000fe400000e0000 */
[----:B------:R-:W-:Y:S02]  /*2690*/  R2UR UR4, R55 ;  /* 0x00000000370472ca */ /* 0x000fe400000e0000 */
[C---:B------:R-:W-:Y:S02]  /*26a0*/  ISETP.NE.AND P0, PT, R11.reuse, 0x2, PT ;  /* 0x000000020b00780c */ /* 0x040fe40003f05270 */
[----:B------:R-:W-:Y:S02]  /*26b0*/  PLOP3.LUT P1, PT, PT, PT, PT, 0x80, 0x8 ;  /* 0x000000000008781c */ /* 0x000fe40003f2f070 */
[----:B-1----:R-:W-:Y:S02]  /*26c0*/  SEL R0, RZ, 0x1, P0 ;  /* 0x00000001ff007807 */ /* 0x002fe40000000000 */
[----:B------:R-:W-:-:S02]  /*26d0*/  SEL R11, R11, RZ, P0 ;  /* 0x000000ff0b0b7207 */ /* 0x000fc40000000000 */
[----:B------:R-:W-:Y:S01]  /*26e0*/  LOP3.LUT R10, R10, R0, RZ, 0x3c, !PT ;  /* 0x000000000a0a7212 */ /* 0x000fe200078e3cff */
[----:B------:R-:W-:Y:S02]  /*26f0*/  UIADD3 UR26, UPT, UPT, UR37, UR7, URZ ;  /* 0x00000007251a7290 */ /* 0x000fe4000fffe0ff */
[----:B------:R-:W-:Y:S01]  /*2700*/  UIADD3 UR30, UPT, UPT, UR27, UR4, URZ ;  /* 0x000000041b1e7290 */ /* 0x000fe2000fffe0ff */
[----:B------:R-:W-:Y:S11]  /*2710*/  BRA.U UP1, `(.L_x_42) ;  /* 0xfffffff1013c7547 */ /* 0x000ff6000b83ffff */
[----:B------:R-:W-:Y:S01]  /*2720*/  UIADD3 UR7, UPT, UPT, UR6, 0x20, URZ ;  /* 0x0000002006077890 */ /* 0x000fe2000fffe0ff */
[----:B------:R-:W-:-:S03]  /*2730*/  SHF.L.U32 R2, R12, 0x1f, RZ ;  /* 0x0000001f0c027819 */ /* 0x000fc600000006ff */
[----:B------:R-:W-:-:S09]  /*2740*/  ULEA UR4, UR5, UR7, 0x3 ;  /* 0x0000000705047291 */ /* 0x000fd2000f8e18ff */
[----:B------:R-:W1:Y:S02]  /*2750*/  SYNCS.PHASECHK.TRANS64.TRYWAIT P0, [UR4], R2 ;  /* 0x00000002ff0075a7 */ /* 0x000e640008001104 */
[----:B-1----:R-:W-:Y:S05]  /*2760*/  @!P0 BRA `(.L_x_43) ;  /* 0x0000005000708947 */ /* 0x002fea0003800000 */
.L_x_127:
[----:B------:R-:W-:-:S04]  /*2770*/  UIADD3 UR4, UPT, UPT, UR5, 0x1, URZ ;  /* 0x0000000105047890 */ /* 0x000fc8000fffe0ff */
[----:B------:R-:W-:-:S04]  /*2780*/  UISETP.NE.AND UP0, UPT, UR4, 0x4, UPT ;  /* 0x000000040400788c */ /* 0x000fc8000bf05270 */
[----:B------:R-:W-:Y:S02]  /*2790*/  USEL UR6, URZ, 0x1, UP0 ;  /* 0x00000001ff067887 */ /* 0x000fe40008000000 */
[----:B------:R-:W-:-:S04]  /*27a0*/  USEL UR4, UR4, URZ, UP0 ;  /* 0x000000ff04047287 */ /* 0x000fc80008000000 */
[----:B------:R-:W-:Y:S01]  /*27b0*/  ULEA UR5, UR4, UR7, 0x3 ;  /* 0x0000000704057291 */ /* 0x000fe2000f8e18ff */
[----:B-1----:R-:W-:-:S04]  /*27c0*/  LOP3.LUT R2, R12, UR6, RZ, 0x3c, !PT ;  /* 0x000000060c027c12 */ /* 0x002fc8000f8e3cff */
[----:B------:R-:W-:-:S04]  /*27d0*/  SHF.L.U32 R3, R2, 0x1f, RZ ;  /* 0x0000001f02037819 */ /* 0x000fc800000006ff */
[----:B------:R-:W1:Y:S02]  /*27e0*/  SYNCS.PHASECHK.TRANS64.TRYWAIT P0, [UR5], R3 ;  /* 0x00000003ff0075a7 */ /* 0x000e640008001105 */
[----:B-1----:R-:W-:Y:S05]  /*27f0*/  @!P0 BRA `(.L_x_44) ;  /* 0x0000005000648947 */ /* 0x002fea0003800000 */
.L_x_129:
[----:B------:R-:W-:-:S04]  /*2800*/  UIADD3 UR4, UPT, UPT, UR4, 0x1, URZ ;  /* 0x0000000104047890 */ /* 0x000fc8000fffe0ff */
[----:B------:R-:W-:-:S04]  /*2810*/  UISETP.NE.AND UP0, UPT, UR4, 0x4, UPT ;  /* 0x000000040400788c */ /* 0x000fc8000bf05270 */
[----:B------:R-:W-:Y:S02]  /*2820*/  USEL UR6, URZ, 0x1, UP0 ;  /* 0x00000001ff067887 */ /* 0x000fe40008000000 */
[----:B------:R-:W-:-:S04]  /*2830*/  USEL UR4, UR4, URZ, UP0 ;  /* 0x000000ff04047287 */ /* 0x000fc80008000000 */
[----:B------:R-:W-:Y:S01]  /*2840*/  ULEA UR5, UR4, UR7, 0x3 ;  /* 0x0000000704057291 */ /* 0x000fe2000f8e18ff */
[----:B------:R-:W-:-:S04]  /*2850*/  LOP3.LUT R2, R2, UR6, RZ, 0x3c, !PT ;  /* 0x0000000602027c12 */ /* 0x000fc8000f8e3cff */
[----:B-1----:R-:W-:-:S04]  /*2860*/  SHF.L.U32 R3, R2, 0x1f, RZ ;  /* 0x0000001f02037819 */ /* 0x002fc800000006ff */
[----:B------:R-:W1:Y:S02]  /*2870*/  SYNCS.PHASECHK.TRANS64.TRYWAIT P0, [UR5], R3 ;  /* 0x00000003ff0075a7 */ /* 0x000e640008001105 */
[----:B-1----:R-:W-:Y:S05]  /*2880*/  @!P0 BRA `(.L_x_45) ;  /* 0x0000005000588947 */ /* 0x002fea0003800000 */
.L_x_131:
[----:B------:R-:W-:-:S04]  /*2890*/  UIADD3 UR4, UPT, UPT, UR4, 0x1, URZ ;  /* 0x0000000104047890 */ /* 0x000fc8000fffe0ff */
[----:B------:R-:W-:-:S04]  /*28a0*/  UISETP.NE.AND UP0, UPT, UR4, 0x4, UPT ;  /* 0x000000040400788c */ /* 0x000fc8000bf05270 */
[----:B------:R-:W-:Y:S02]  /*28b0*/  USEL UR5, URZ, 0x1, UP0 ;  /* 0x00000001ff057887 */ /* 0x000fe40008000000 */
[----:B------:R-:W-:-:S04]  /*28c0*/  USEL UR4, UR4, URZ, UP0 ;  /* 0x000000ff04047287 */ /* 0x000fc80008000000 */
[----:B------:R-:W-:Y:S01]  /*28d0*/  ULEA UR4, UR4, UR7, 0x3 ;  /* 0x0000000704047291 */ /* 0x000fe2000f8e18ff */
[----:B------:R-:W-:-:S04]  /*28e0*/  LOP3.LUT R2, R2, UR5, RZ, 0x3c, !PT ;  /* 0x0000000502027c12 */ /* 0x000fc8000f8e3cff */
[----:B------:R-:W-:Y:S01]  /*28f0*/  SHF.L.U32 R2, R2, 0x1f, RZ ;  /* 0x0000001f02027819 */ /* 0x000fe200000006ff */
[----:B-1----:R-:W-:-:S07]  /*2900*/  IMAD.U32 R0, RZ, RZ, UR4 ;  /* 0x00000004ff007e24 */ /* 0x002fce000f8e00ff */
.L_x_46:
[----:B-1----:R1:W2:Y:S02]  /*2910*/  SYNCS.PHASECHK.TRANS64.TRYWAIT P0, [R0+URZ], R2 ;  /* 0x00000002000075a7 */ /* 0x0022a400080011ff */
[----:B--2---:R-:W-:Y:S05]  /*2920*/  @!P0 NANOSLEEP.SYNCS 0x989680 ;  /* 0x009896800000895d */ /* 0x004fea0003900000 */
[----:B------:R-:W2:Y:S02]  /*2930*/  @!P0 SYNCS.PHASECHK.TRANS64 P0, [R0+URZ], R2 ;  /* 0x00000002000085a7 */ /* 0x000ea400080010ff */
[----:B--2---:R-:W-:Y:S05]  /*2940*/  @P0 EXIT ;  /* 0x000000000000094d */ /* 0x004fea0003800000 */
[----:B------:R-:W-:Y:S05]  /*2950*/  BRA `(.L_x_46) ;  /* 0xfffffffc00ec7947 */ /* 0x000fea000383ffff */
.L_x_22:
[----:B------:R-:W-:-:S04]  /*2960*/  UISETP.NE.AND UP0, UPT, UR54, URZ, UPT ;  /* 0x000000ff3600728c */ /* 0x000fc8000bf05270 */
[----:B------:R-:W-:-:S09]  /*2970*/  UISETP.NE.OR UP0, UPT, UR22, 0x1, UP0 ;  /* 0x000000011600788c */ /* 0x000fd20008705670 */
[----:B------:R-:W-:Y:S05]  /*2980*/  BRA.U UP0, `(.L_x_47) ;  /* 0x0000000500487547 */ /* 0x000fea000b800000 */
[----:B------:R-:W-:Y:S01]  /*2990*/  ISETP.GE.U32.AND P2, PT, R0, 0x2, PT ;  /* 0x000000020000780c */ /* 0x000fe20003f46070 */
[----:B------:R-:W-:Y:S01]  /*29a0*/  IMAD.MOV.U32 R12, RZ, RZ, 0x1 ;  /* 0x00000001ff0c7424 */ /* 0x000fe200078e00ff */
[----:B------:R-:W-:Y:S02]  /*29b0*/  CS2R R10, SRZ ;  /* 0x00000000000a7805 */ /* 0x000fe4000001ff00 */
[----:B------:R-:W-:Y:S01]  /*29c0*/  CS2R R8, SRZ ;  /* 0x0000000000087805 */ /* 0x000fe2000001ff00 */
[----:B------:R-:W-:Y:S01]  /*29d0*/  UMOV UR6, 0x400 ;  /* 0x0000040000067882 */ /* 0x000fe20000000000 */
[----:B------:R-:W-:Y:S01]  /*29e0*/  UMOV UR5, URZ ;  /* 0x000000ff00057c82 */ /* 0x000fe20008000000 */
[----:B------:R-:W-:-:S12]  /*29f0*/  ULEA UR6, UR54, UR6, 0x18 ;  /* 0x0000000636067291 */ /* 0x000fd8000f8ec0ff */
.L_x_51:
[----:B------:R-:W-:Y:S02]  /*2a00*/  LEA R2, R8, UR6, 0x3 ;  /* 0x0000000608027c11 */ /* 0x000fe4000f8e18ff */
[----:B------:R-:W-:-:S03]  /*2a10*/  SHF.L.U32 R4, R9, 0x1f, RZ ;  /* 0x0000001f09047819 */ /* 0x000fc600000006ff */
[----:B------:R-:W-:Y:S01]  /*2a20*/  VIADD R5, R2, 0xf0 ;  /* 0x000000f002057836 */ /* 0x000fe20000000000 */
[----:B------:R-:W1:Y:S02]  /*2a30*/  SYNCS.PHASECHK.TRANS64.TRYWAIT P0, [R2+URZ+0xe0], R4 ;  /* 0x0000e004020075a7 */ /* 0x000e6400080011ff */
[----:B-1----:R-:W-:Y:S05]  /*2a40*/  @!P0 BRA `(.L_x_48) ;  /* 0x0000005000008947 */ /* 0x002fea0003800000 */
.L_x_132:
[----:B------:R-:W-:Y:S01]  /*2a50*/  ULEA UR4, UR5, UR6, 0x3 ;  /* 0x0000000605047291 */ /* 0x000fe2000f8e18ff */
[----:B-1----:R-:W-:Y:S01]  /*2a60*/  PRMT R2, RZ, 0x654, R5 ;  /* 0x00000654ff027816 */ /* 0x002fe20000000005 */
[----:B------:R-:W-:Y:S01]  /*2a70*/  @!P2 IMAD.MOV.U32 R4, RZ, RZ, 0x10 ;  /* 0x00000010ff04a424 */ /* 0x000fe200078e00ff */
[----:B------:R-:W-:Y:S01]  /*2a80*/  SHF.L.U32 R5, R12, 0x1f, RZ ;  /* 0x0000001f0c057819 */ /* 0x000fe200000006ff */
[----:B------:R-:W-:Y:S01]  /*2a90*/  UIADD3 UR7, UPT, UPT, UR4, 0x80, URZ ;  /* 0x0000008004077890 */ /* 0x000fe2000fffe0ff */
[----:B------:R1:W-:Y:S05]  /*2aa0*/  SYNCS.ARRIVE.TRANS64.RED.A1T0 RZ, [R2+URZ], RZ ;  /* 0x000000ff02ff79a7 */ /* 0x0003ea00081004ff */
[----:B------:R-:W-:Y:S01]  /*2ab0*/  IMAD.U32 R6, RZ, RZ, UR7 ;  /* 0x00000007ff067e24 */ /* 0x000fe2000f8e00ff */
[----:B------:R-:W2:Y:S04]  /*2ac0*/  SYNCS.PHASECHK.TRANS64.TRYWAIT P0, [UR4+0x90], R5 ;  /* 0x00009005ff0075a7 */ /* 0x000ea80008001104 */
[----:B------:R-:W-:Y:S01]  /*2ad0*/  PRMT R6, R0, 0x654, R6 ;  /* 0x0000065400067816 */ /* 0x000fe20000000006 */
[----:B-12---:R-:W-:Y:S06]  /*2ae0*/  @!P0 BRA `(.L_x_49) ;  /* 0x0000004c00ec8947 */ /* 0x006fec0003800000 */
.L_x_134:
[----:B------:R-:W-:Y:S01]  /*2af0*/  ULEA UR8, UR5, UR6, 0x4 ;  /* 0x0000000605087291 */ /* 0x000fe2000f8e20ff */
[----:B------:R-:W-:Y:S01]  /*2b00*/  SEL R3, R6, R3, !P2 ;  /* 0x0000000306037207 */ /* 0x000fe20005000000 */
[----:B------:R-:W-:Y:S01]  /*2b10*/  UIADD3 UR9, UPT, UPT, UR4, 0x80, URZ ;  /* 0x0000008004097890 */ /* 0x000fe2000fffe0ff */
[----:B-1----:R-:W-:Y:S01]  /*2b20*/  LEA R2, R11, UR6, 0x3 ;  /* 0x000000060b027c11 */ /* 0x002fe2000f8e18ff */
[----:B------:R-:W-:Y:S01]  /*2b30*/  UIADD3 UR8, UPT, UPT, UR8, 0x110, URZ ;  /* 0x0000011008087890 */ /* 0x000fe2000fffe0ff */
[----:B------:R1:W-:Y:S01]  /*2b40*/  @!P2 SYNCS.ARRIVE.TRANS64.RED RZ, [R3+URZ], R4 ;  /* 0x0000000403ffa9a7 */ /* 0x0003e200080004ff */
[----:B------:R-:W-:Y:S01]  /*2b50*/  UIADD3 UR4, UPT, UPT, UR5, 0x1, URZ ;  /* 0x0000000105047890 */ /* 0x000fe2000fffe0ff */
[----:B------:R-:W-:-:S03]  /*2b60*/  VIADD R8, R8, 0x1 ;  /* 0x0000000108087836 */ /* 0x000fc60000000000 */
[----:B------:R-:W-:Y:S02]  /*2b70*/  UISETP.NE.AND UP0, UPT, UR4, 0x2, UPT ;  /* 0x000000020400788c */ /* 0x000fe4000bf05270 */
[----:B------:R-:W-:Y:S01]  /*2b80*/  ISETP.NE.AND P0, PT, R8, 0x2, PT ;  /* 0x000000020800780c */ /* 0x000fe20003f05270 */
[----:B------:R-:W-:Y:S06]  /*2b90*/  UGETNEXTWORKID.BROADCAST [UR8], [UR9] ;  /* 0x00000000080073ca */ /* 0x000fec0008000100 */
[----:B------:R-:W-:Y:S02]  /*2ba0*/  USEL UR7, URZ, 0x1, UP0 ;  /* 0x00000001ff077887 */ /* 0x000fe40008000000 */
[----:B------:R-:W-:-:S04]  /*2bb0*/  USEL UR5, UR4, URZ, UP0 ;  /* 0x000000ff04057287 */ /* 0x000fc80008000000 */
[----:B------:R-:W-:Y:S02]  /*2bc0*/  LOP3.LUT R12, R12, UR7, RZ, 0x3c, !PT ;  /* 0x000000070c0c7c12 */ /* 0x000fe4000f8e3cff */
[----:B-1----:R-:W-:-:S04]  /*2bd0*/  SHF.L.U32 R4, R10, 0x1f, RZ ;  /* 0x0000001f0a047819 */ /* 0x002fc800000006ff */
[----:B------:R-:W1:Y:S02]  /*2be0*/  SYNCS.PHASECHK.TRANS64.TRYWAIT P1, [R2+URZ+0x80], R4 ;  /* 0x00008004020075a7 */ /* 0x000e6400080211ff */
[----:B-1----:R-:W-:Y:S05]  /*2bf0*/  @!P1 BRA `(.L_x_50) ;  /* 0x0000004c00c09947 */ /* 0x002fea0003800000 */
.L_x_135:
[C---:B-1----:R-:W-:Y:S01]  /*2c00*/  LEA R4, R11.reuse, UR6, 0x4 ;  /* 0x000000060b047c11 */ /* 0x042fe2000f8e20ff */
[----:B------:R-:W-:Y:S01]  /*2c10*/  VIADD R2, R2, 0x90 ;  /* 0x0000009002027836 */ /* 0x000fe20000000000 */
[----:B------:R-:W-:Y:S01]  /*2c20*/  SEL R8, R8, RZ, P0 ;  /* 0x000000ff08087207 */ /* 0x000fe20000000000 */
[----:B------:R-:W-:-:S03]  /*2c30*/  VIADD R11, R11, 0x1 ;  /* 0x000000010b0b7836 */ /* 0x000fc60000000000 */
[----:B------:R-:W1:Y:S01]  /*2c40*/  LDS.128 R4, [R4+0x110] ;  /* 0x0001100004047984 */ /* 0x000e620000000c00 */
[----:B------:R-:W-:Y:S02]  /*2c50*/  PRMT R2, RZ, 0x654, R2 ;  /* 0x00000654ff027816 */ /* 0x000fe40000000002 */
[C---:B------:R-:W-:Y:S01]  /*2c60*/  ISETP.NE.AND P1, PT, R11.reuse, 0x2, PT ;  /* 0x000000020b00780c */ /* 0x040fe20003f25270 */
[----:B------:R-:W-:Y:S01]  /*2c70*/  @!PT LDS RZ, [RZ] ;  /* 0x00000000fffff984 */ /* 0x000fe20000000800 */
[----:B------:R-:W-:Y:S01]  /*2c80*/  @!PT LDS RZ, [RZ] ;  /* 0x00000000fffff984 */ /* 0x000fe20000000800 */
[----:B------:R-:W-:Y:S01]  /*2c90*/  @!PT LDS RZ, [RZ] ;  /* 0x00000000fffff984 */ /* 0x000fe20000000800 */
[----:B------:R-:W-:Y:S01]  /*2ca0*/  @!PT LDS RZ, [RZ] ;  /* 0x00000000fffff984 */ /* 0x000fe20000000800 */
[----:B------:R2:W-:Y:S06]  /*2cb0*/  MEMBAR.ALL.CTA ;  /* 0x0000000000007992 */ /* 0x0005ec0000008000 */
[----:B--2---:R-:W2:Y:S01]  /*2cc0*/  FENCE.VIEW.ASYNC.S ;  /* 0x00000000000073c6 */ /* 0x004ea20000000000 */
[----:B------:R-:W-:Y:S01]  /*2cd0*/  SEL R11, R11, RZ, P1 ;  /* 0x000000ff0b0b7207 */ /* 0x000fe20000800000 */
[----:B--2---:R2:W-:Y:S01]  /*2ce0*/  SYNCS.ARRIVE.TRANS64.RED.A1T0 RZ, [R2+URZ], RZ ;  /* 0x000000ff02ff79a7 */ /* 0x0045e200081004ff */
[----:B-1----:R-:W-:-:S02]  /*2cf0*/  LOP3.LUT P3, RZ, R6, 0x1, RZ, 0xc0, !PT ;  /* 0x0000000106ff7812 */ /* 0x002fc4000786c0ff */
[----:B------:R-:W-:-:S04]  /*2d00*/  SEL R4, RZ, 0x1, P1 ;  /* 0x00000001ff047807 */ /* 0x000fc80000800000 */
[----:B------:R-:W-:Y:S02]  /*2d10*/  LOP3.LUT R10, R10, R4, RZ, 0x3c, !PT ;  /* 0x000000040a0a7212 */ /* 0x000fe400078e3cff */
[----:B--2---:R-:W-:-:S04]  /*2d20*/  SEL R2, RZ, 0x1, P0 ;  /* 0x00000001ff027807 */ /* 0x004fc80000000000 */
[----:B------:R-:W-:Y:S01]  /*2d30*/  LOP3.LUT R9, R9, R2, RZ, 0x3c, !PT ;  /* 0x0000000209097212 */ /* 0x000fe200078e3cff */
[----:B------:R-:W-:Y:S06]  /*2d40*/  @P3 BRA `(.L_x_51) ;  /* 0xfffffffc002c3947 */ /* 0x000fec000383ffff */
[----:B------:R-:W-:Y:S01]  /*2d50*/  ULEA UR4, UR5, UR6, 0x3 ;  /* 0x0000000605047291 */ /* 0x000fe2000f8e18ff */
[----:B------:R-:W-:-:S08]  /*2d60*/  SHF.L.U32 R2, R12, 0x1f, RZ ;  /* 0x0000001f0c027819 */ /* 0x000fd000000006ff */
[----:B------:R-:W1:Y:S02]  /*2d70*/  SYNCS.PHASECHK.TRANS64 P0, [UR4+0x90], R2 ;  /* 0x00009002ff0075a7 */ /* 0x000e640008001004 */
[----:B-1----:R-:W-:Y:S05]  /*2d80*/  @P0 BRA `(.L_x_52) ;  /* 0x0000000000080947 */ /* 0x002fea0003800000 */
[----:B------:R-:W1:Y:S02]  /*2d90*/  SYNCS.PHASECHK.TRANS64.TRYWAIT P0, [UR4+0x90], R2 ;  /* 0x00009002ff0075a7 */ /* 0x000e640008001104 */
[----:B-1----:R-:W-:Y:S05]  /*2da0*/  @!P0 BRA `(.L_x_53) ;  /* 0x0000004c00688947 */ /* 0x002fea0003800000 */
.L_x_52:
[----:B------:R-:W-:-:S04]  /*2db0*/  UIADD3 UR7, UPT, UPT, UR5, 0x1, URZ ;  /* 0x0000000105077890 */ /* 0x000fc8000fffe0ff */
[----:B------:R-:W-:-:S04]  /*2dc0*/  UISETP.NE.AND UP0, UPT, UR7, 0x2, UPT ;  /* 0x000000020700788c */ /* 0x000fc8000bf05270 */
[----:B------:R-:W-:Y:S02]  /*2dd0*/  USEL UR8, URZ, 0x1, UP0 ;  /* 0x00000001ff087887 */ /* 0x000fe40008000000 */
[----:B------:R-:W-:-:S04]  /*2de0*/  USEL UR7, UR7, URZ, UP0 ;  /* 0x000000ff07077287 */ /* 0x000fc80008000000 */
[----:B------:R-:W-:Y:S01]  /*2df0*/  ULEA UR7, UR7, UR6, 0x3 ;  /* 0x0000000607077291 */ /* 0x000fe2000f8e18ff */
[----:B-1----:R-:W-:-:S04]  /*2e00*/  LOP3.LUT R2, R12, UR8, RZ, 0x3c, !PT ;  /* 0x000000080c027c12 */ /* 0x002fc8000f8e3cff */
[----:B------:R-:W-:-:S04]  /*2e10*/  SHF.L.U32 R0, R2, 0x1f, RZ ;  /* 0x0000001f02007819 */ /* 0x000fc800000006ff */
[----:B------:R-:W1:Y:S02]  /*2e20*/  SYNCS.PHASECHK.TRANS64 P0, [UR7+0x90], R0 ;  /* 0x00009000ff0075a7 */ /* 0x000e640008001007 */
[----:B-1----:R-:W-:Y:S05]  /*2e30*/  @P0 EXIT ;  /* 0x000000000000094d */ /* 0x002fea0003800000 */
[----:B------:R-:W-:Y:S02]  /*2e40*/  SHF.L.U32 R2, R2, 0x1f, RZ ;  /* 0x0000001f02027819 */ /* 0x000fe400000006ff */
[----:B------:R-:W-:-:S07]  /*2e50*/  MOV R0, UR7 ;  /* 0x0000000700007c02 */ /* 0x000fce0008000f00 */
.L_x_54:
[----:B-1----:R1:W2:Y:S02]  /*2e60*/  SYNCS.PHASECHK.TRANS64.TRYWAIT P0, [R0+URZ+0x90], R2 ;  /* 0x00009002000075a7 */ /* 0x0022a400080011ff */
[----:B--2---:R-:W-:Y:S05]  /*2e70*/  @!P0 NANOSLEEP.SYNCS 0x989680 ;  /* 0x009896800000895d */ /* 0x004fea0003900000 */
[----:B------:R-:W2:Y:S02]  /*2e80*/  @!P0 SYNCS.PHASECHK.TRANS64 P0, [R0+URZ+0x90], R2 ;  /* 0x00009002000085a7 */ /* 0x000ea400080010ff */
[----:B--2---:R-:W-:Y:S05]  /*2e90*/  @P0 EXIT ;  /* 0x000000000000094d */ /* 0x004fea0003800000 */
[----:B------:R-:W-:Y:S05]  /*2ea0*/  BRA `(.L_x_54) ;  /* 0xfffffffc00ec7947 */ /* 0x000fea000383ffff */
.L_x_47:
[----:B------:R-:W-:Y:S05]  /*2eb0*/  BRA.U UP4, `(.L_x_55) ;  /* 0x0000000d04d47547 */ /* 0x000fea000b800000 */
[----:B------:R-:W-:Y:S01]  /*2ec0*/  UMOV UR4, 0x40 ;  /* 0x0000004000047882 */ /* 0x000fe20000000000 */
[----:B------:R-:W-:Y:S01]  /*2ed0*/  NOP ;  /* 0x0000000000007918 */ /* 0x000fe20000000000 */
[----:B------:R-:W-:Y:S01]  /*2ee0*/  ULEA UR5, UR54, UR4, 0x18 ;  /* 0x0000000436057291 */ /* 0x000fe2000f8ec0ff */
[----:B------:R-:W-:Y:S02]  /*2ef0*/  UMOV UR6, 0x400 ;  /* 0x0000040000067882 */ /* 0x000fe40000000000 */
[----:B------:R-:W-:-:S06]  /*2f00*/  ULEA UR6, UR54, UR6, 0x18 ;  /* 0x0000000636067291 */ /* 0x000fcc000f8ec0ff */
[----:B------:R-:W1:Y:S02]  /*2f10*/  LDS.U8 R0, [UR5+0x1c] ;  /* 0x00001c05ff007984 */ /* 0x000e640008000000 */
[----:B-1----:R-:W-:-:S13]  /*2f20*/  ISETP.NE.AND P0, PT, R0, RZ, PT ;  /* 0x000000ff0000720c */ /* 0x002fda0003f05270 */
[----:B------:R-:W-:Y:S05]  /*2f30*/  @P0 BRA `(.L_x_56) ;  /* 0x0000000000580947 */ /* 0x000fea0003800000 */
[----:B------:R-:W-:-:S13]  /*2f40*/  ELECT P0, URZ, PT ;  /* 0x0000000000ff782f */ /* 0x000fda0003800000 */
[----:B------:R-:W-:Y:S05]  /*2f50*/  @!P0 BRA `(.L_x_57) ;  /* 0x0000000000608947 */ /* 0x000fea0003800000 */
[----:B------:R-:W-:Y:S01]  /*2f60*/  UMOV UR4, 0x10 ;  /* 0x0000001000047882 */ /* 0x000fe20000000000 */
[----:B------:R-:W-:Y:S01]  /*2f70*/  HFMA2 R0, -RZ, RZ, 0, 5.9604644775390625e-08 ;  /* 0x00000001ff007431 */ /* 0x000fe200000001ff */
[----:B------:R-:W-:-:S03]  /*2f80*/  MOV R3, 0xffff ;  /* 0x0000ffff00037802 */ /* 0x000fc60000000f00 */
[----:B------:R-:W-:Y:S04]  /*2f90*/  DEPBAR.LE SB1, 0x36 ;  /* 0x00009d800000791a */ /* 0x000fe80000000000 */
[----:B------:R-:W1:Y:S02]  /*2fa0*/  UTCATOMSWS.FIND_AND_SET.ALIGN UP0, UR4, UR4 ;  /* 0x00000004000475e3 */ /* 0x000e640008000800 */
[----:B-1----:R-:W-:Y:S01]  /*2fb0*/  MOV R4, UR4 ;  /* 0x0000000400047c02 */ /* 0x002fe20008000f00 */
[----:B------:R-:W-:Y:S06]  /*2fc0*/  BRA.U UP0, `(.L_x_58) ;  /* 0x0000000100187547 */ /* 0x000fec000b800000 */
.L_x_59:
[----:B------:R-:W-:Y:S05]  /*2fd0*/  NANOSLEEP 0x64 ;  /* 0x000000640000795d */ /* 0x000fea0003800000 */
[----:B------:R-:W-:-:S05]  /*2fe0*/  UMOV UR4, 0x10 ;  /* 0x0000001000047882 */ /* 0x000fca0000000000 */
[----:B------:R-:W-:Y:S04]  /*2ff0*/  DEPBAR.LE SB1, 0x36 ;  /* 0x00009d800000791a */ /* 0x000fe80000000000 */
[----:B------:R-:W1:Y:S02]  /*3000*/  UTCATOMSWS.FIND_AND_SET.ALIGN UP0, UR4, UR4 ;  /* 0x00000004000475e3 */ /* 0x000e640008000800 */
[----:B-1----:R-:W-:Y:S01]  /*3010*/  MOV R4, UR4 ;  /* 0x0000000400047c02 */ /* 0x002fe20008000f00 */
[----:B------:R-:W-:Y:S05]  /*3020*/  BRA.U !UP0, `(.L_x_59) ;  /* 0xfffffffd08e87547 */ /* 0x000fea000b83ffff */
.L_x_58:
[-C--:B------:R-:W-:Y:S02]  /*3030*/  SHF.L.U32 R3, R3, R4.reuse, RZ ;  /* 0x0000000403037219 */ /* 0x080fe400000006ff */
[----:B------:R-:W-:Y:S01]  /*3040*/  SHF.L.U32 R0, R0, R4, RZ ;  /* 0x0000000400007219 */ /* 0x000fe200000006ff */
[----:B------:R-:W-:Y:S02]  /*3050*/  IMAD.SHL.U32 R4, R4, 0x20, RZ ;  /* 0x0000002004047824 */ /* 0x000fe400078e00ff */
[----:B------:R1:W-:Y:S04]  /*3060*/  ATOMS.OR RZ, [UR5+0x14], R3 ;  /* 0x00001403ffff798c */ /* 0x0003e8000b000005 */
[----:B------:R1:W-:Y:S04]  /*3070*/  ATOMS.OR RZ, [UR5+0x18], R0 ;  /* 0x00001800ffff798c */ /* 0x0003e8000b000005 */
[----:B------:R1:W-:Y:S01]  /*3080*/  STS [UR6+0x130], R4 ;  /* 0x00013004ff007988 */ /* 0x0003e20008000806 */
[----:B------:R-:W-:Y:S05]  /*3090*/  BRA `(.L_x_57) ;  /* 0x0000000000107947 */ /* 0x000fea0003800000 */
.L_x_56:
[----:B------:R-:W-:Y:S02]  /*30a0*/  MOV R0, 0xffffffff ;  /* 0xffffffff00007802 */ /* 0x000fe40000000f00 */
[----:B------:R-:W-:-:S03]  /*30b0*/  MOV R4, 0x30e0 ;  /* 0x000030e000047802 */ /* 0x000fc60000000f00 */
[----:B------:R1:W-:Y:S04]  /*30c0*/  STS [UR6+0x130], R0 ;  /* 0x00013000ff007988 */ /* 0x0003e80008000806 */
[----:B-1---5:R-:W-:Y:S05]  /*30d0*/  CALL.REL.NOINC `($__internal_1_$__cuda_sm10x_tcgen05_guardrail_trap_phase_invalid_during_alloc) ;  /* 0x0000005000407944 */ /* 0x022fea0003c00000 */
.L_x_57:
[----:B------:R-:W-:Y:S05]  /*30e0*/  WARPSYNC.ALL ;  /* 0x0000000000007948 */ /* 0x000fea0003800000 */
[----:B------:R-:W2:Y:S01]  /*30f0*/  S2UR UR4, SR_CgaCtaId ;  /* 0x00000000000479c3 */ /* 0x000ea20000008800 */
[----:B------:R-:W-:Y:S01]  /*3100*/  UMOV UR26, 0x400 ;  /* 0x00000400001a7882 */ /* 0x000fe20000000000 */
[----:B------:R-:W-:-:S06]  /*3110*/  NOP ;  /* 0x0000000000007918 */ /* 0x000fcc0000000000 */
[----:B------:R-:W-:Y:S06]  /*3120*/  BAR.ARV 0x6, 0xa0 ;  /* 0x0182800000007b1d */ /* 0x000fec0000002000 */
[----:B------:R-:W3:Y:S01]  /*3130*/  LDCU UR5, c[0x0][0x38c] ;  /* 0x00007180ff0577ac */ /* 0x000ee20008000800 */
[----:B------:R-:W-:Y:S01]  /*3140*/  LOP3.LUT R2, R2, 0xffff, RZ, 0xc0, !PT ;  /* 0x0000ffff02027812 */ /* 0x000fe200078ec0ff */
[----:B------:R-:W-:Y:S01]  /*3150*/  IMAD.MOV.U32 R11, RZ, RZ, 0x1 ;  /* 0x00000001ff0b7424 */ /* 0x000fe200078e00ff */
[----:B------:R-:W-:Y:S01]  /*3160*/  CS2R R8, SRZ ;  /* 0x0000000000087805 */ /* 0x000fe2000001ff00 */
[----:B------:R-:W4:Y:S01]  /*3170*/  LDCU UR7, c[0x0][0x38c] ;  /* 0x00007180ff0777ac */ /* 0x000f220008000800 */
[----:B------:R-:W-:Y:S01]  /*3180*/  R2UR UR27, R2 ;  /* 0x00000000021b72ca */ /* 0x000fe200000e0000 */
[----:B------:R-:W-:Y:S01]  /*3190*/  IMAD.MOV.U32 R10, RZ, RZ, RZ ;  /* 0x000000ffff0a7224 */ /* 0x000fe200078e00ff */
[----:B------:R-:W-:Y:S01]  /*31a0*/  UMOV UR30, URZ ;  /* 0x000000ff001e7c82 */ /* 0x000fe20008000000 */
[----:B------:R-:W-:Y:S01]  /*31b0*/  UMOV UR24, URZ ;  /* 0x000000ff00187c82 */ /* 0x000fe20008000000 */
[----:B--2---:R-:W-:Y:S01]  /*31c0*/  ULEA UR26, UR4, UR26, 0x18 ;  /* 0x0000001a041a7291 */ /* 0x004fe2000f8ec0ff */
[----:B------:R-:W-:Y:S01]  /*31d0*/  UMOV UR38, 0x0 ;  /* 0x0000000000267882 */ /* 0x000fe20000000000 */
[----:B------:R-:W-:-:S02]  /*31e0*/  UMOV UR39, 0x4100910 ;  /* 0x0410091000277882 */ /* 0x000fc40000000000 */
[----:B------:R-:W-:Y:S02]  /*31f0*/  UIADD3 UR4, UPT, UPT, UR26, 0x6800, URZ ;  /* 0x000068001a047890 */ /* 0x000fe4000fffe0ff */
[----:B------:R-:W-:Y:S02]  /*3200*/  UIADD3 UR6, UPT, UPT, UR26, 0xe800, URZ ;  /* 0x0000e8001a067890 */ /* 0x000fe4000fffe0ff */
[----:B---3--:R-:W-:Y:S01]  /*3210*/  UIADD3 UR5, UPT, UPT, UR5, 0x1f, URZ ;  /* 0x0000001f05057890 */ /* 0x008fe2000fffe0ff */
[----:B-1----:R-:W1:Y:S01]  /*3220*/  LDS R0, [UR26+0x130] ;  /* 0x0001301aff007984 */ /* 0x002e620008000800 */
[----:B------:R-:W-:Y:S01]  /*3230*/  UMOV UR36, 0x0 ;  /* 0x0000000000247882 */ /* 0x000fe20000000000 */
[----:B------:R-:W-:Y:S01]  /*3240*/  UMOV UR37, 0x4100910 ;  /* 0x0410091000257882 */ /* 0x000fe20000000000 */
[----:B------:R-:W-:Y:S02]  /*3250*/  USHF.R.S32.HI UR40, URZ, 0x1f, UR5 ;  /* 0x0000001fff287899 */ /* 0x000fe40008011405 */
[----:B----4-:R-:W-:-:S02]  /*3260*/  UISETP.GE.AND UP4, UPT, UR7, 0x1, UPT ;  /* 0x000000010700788c */ /* 0x010fc4000bf86270 */
[----:B------:R-:W-:Y:S02]  /*3270*/  ULEA.HI UR40, UR40, UR5, URZ, 0x5 ;  /* 0x0000000528287291 */ /* 0x000fe4000f8f28ff */
[----:B------:R-:W-:Y:S02]  /*3280*/  USHF.R.U32.HI UR5, URZ, 0x4, UR4 ;  /* 0x00000004ff057899 */ /* 0x000fe40008011604 */
[----:B------:R-:W-:Y:S02]  /*3290*/  USHF.R.S32.HI UR40, URZ, 0x5, UR40 ;  /* 0x00000005ff287899 */ /* 0x000fe40008011428 */
[----:B------:R-:W-:Y:S02]  /*32a0*/  USHF.R.U32.HI UR4, URZ, 0x4, UR6 ;  /* 0x00000004ff047899 */ /* 0x000fe40008011606 */
[----:B------:R-:W-:Y:S02]  /*32b0*/  UISETP.LT.AND UP0, UPT, UR40, 0x1, UPT ;  /* 0x000000012800788c */ /* 0x000fe4000bf01270 */
[----:B------:R-:W-:-:S02]  /*32c0*/  ULOP3.LUT UR5, UR5, 0x3fff, URZ, 0xc0, !UPT ;  /* 0x00003fff05057892 */ /* 0x000fc4000f8ec0ff */
[----:B------:R-:W-:Y:S02]  /*32d0*/  ULOP3.LUT UR4, UR4, 0x3fff, URZ, 0xc0, !UPT ;  /* 0x00003fff04047892 */ /* 0x000fe4000f8ec0ff */
[----:B------:R-:W-:Y:S02]  /*32e0*/  USEL UR41, UR40, 0x1, !UP0 ;  /* 0x0000000128297887 */ /* 0x000fe4000c000000 */
[----:B------:R-:W-:Y:S02]  /*32f0*/  ULOP3.LUT UR28, UR5, 0x10000, URZ, 0xfc, !UPT ;  /* 0x00010000051c7892 */ /* 0x000fe4000f8efcff */
[----:B------:R-:W-:Y:S02]  /*3300*/  ULOP3.LUT UR29, UR4, 0x10000, URZ, 0xfc, !UPT ;  /* 0x00010000041d7892 */ /* 0x000fe4000f8efcff */
[----:B------:R-:W-:Y:S01]  /*3310*/  UIADD3 UR41, UPT, UPT, -UR41, URZ, URZ ;  /* 0x000000ff29297290 */ /* 0x000fe2000fffe1ff */
[----:B------:R-:W-:Y:S01]  /*3320*/  UMOV UR34, 0x0 ;  /* 0x0000000000227882 */ /* 0x000fe20000000000 */
[----:B------:R-:W-:Y:S01]  /*3330*/  UMOV UR35, 0x4100910 ;  /* 0x0410091000237882 */ /* 0x000fe20000000000 */
[----:B------:R-:W-:Y:S01]  /*3340*/  UMOV UR32, 0x0 ;  /* 0x0000000000207882 */ /* 0x000fe20000000000 */
[----:B------:R-:W-:Y:S01]  /*3350*/  UMOV UR33, 0x4100910 ;  /* 0x0410091000217882 */ /* 0x000fe20000000000 */
[----:B-1----:R-:W-:-:S15]  /*3360*/  R2UR UR42, R0 ;  /* 0x00000000002a72ca */ /* 0x002fde00000e0000 */
.L_x_66:
[----:B------:R-:W-:Y:S02]  /*3370*/  LEA R0, R10, UR26, 0x3 ;  /* 0x0000001a0a007c11 */ /* 0x000fe4000f8e18ff */
[----:B------:R-:W-:Y:S02]  /*3380*/  SHF.L.U32 R2, R9, 0x1f, RZ ;  /* 0x0000001f09027819 */ /* 0x000fe400000006ff */
[----:B------:R-:W-:Y:S01]  /*3390*/  PLOP3.LUT P0, PT, PT, PT, UP4, 0x80, 0x8 ;  /* 0x000000000008781c */ /* 0x000fe20003f0f048 */
[----:B------:R-:W-:Y:S01]  /*33a0*/  VIADD R3, R0, 0x90 ;  /* 0x0000009000037836 */ /* 0x000fe20000000000 */
[----:B-1----:R-:W1:Y:S02]  /*33b0*/  SYNCS.PHASECHK.TRANS64.TRYWAIT P1, [R0+URZ+0x80], R2 ;  /* 0x00008002000075a7 */ /* 0x002e6400080211ff */
[----:B-1-3--:R-:W-:Y:S09]  /*33c0*/  @!P1 BRA `(.L_x_60) ;  /* 0x0000004400f89947 */ /* 0x00aff20003800000 */
.L_x_137:
[----:B------:R-:W-:Y:S01]  /*33d0*/  LEA R4, R10, UR26, 0x4 ;  /* 0x0000001a0a047c11 */ /* 0x000fe2000f8e20ff */
[----:B------:R-:W-:Y:S01]  /*33e0*/  @UP4 ULEA UR4, UR24, UR26, 0x3 ;  /* 0x0000001a18044291 */ /* 0x000fe2000f8e18ff */
[----:B------:R-:W-:Y:S01]  /*33f0*/  PLOP3.LUT P2, PT, PT, PT, PT, 0x80, 0x8 ;  /* 0x000000000008781c */ /* 0x000fe20003f4f070 */
[----:B------:R-:W-:Y:S01]  /*3400*/  ULEA UR31, UR30, UR26, 0x3 ;  /* 0x0000001a1e1f7291 */ /* 0x000fe2000f8e18ff */
[----:B------:R-:W-:Y:S02]  /*3410*/  PRMT R3, RZ, 0x654, R3 ;  /* 0x00000654ff037816 */ /* 0x000fe40000000003 */
[----:B------:R-:W2:Y:S01]  /*3420*/  LDS.128 R4, [R4+0x110] ;  /* 0x0001100004047984 */ /* 0x000ea20000000c00 */
[----:B-1----:R-:W-:Y:S02]  /*3430*/  @P0 SHF.L.U32 R2, R8, 0x1f, RZ ;  /* 0x0000001f08020819 */ /* 0x002fe400000006ff */
[----:B------:R-:W-:Y:S01]  /*3440*/  SHF.L.U32 R0, R11, 0x1f, RZ ;  /* 0x0000001f0b007819 */ /* 0x000fe200000006ff */
[----:B------:R-:W-:Y:S01]  /*3450*/  @!PT LDS RZ, [RZ] ;  /* 0x00000000fffff984 */ /* 0x000fe20000000800 */
[----:B------:R-:W-:Y:S01]  /*3460*/  @!PT LDS RZ, [RZ] ;  /* 0x00000000fffff984 */ /* 0x000fe20000000800 */
[----:B------:R-:W-:Y:S01]  /*3470*/  @!PT LDS RZ, [RZ] ;  /* 0x00000000fffff984 */ /* 0x000fe20000000800 */
[----:B------:R-:W-:Y:S01]  /*3480*/  @!PT LDS RZ, [RZ] ;  /* 0x00000000fffff984 */ /* 0x000fe20000000800 */
[----:B------:R1:W-:Y:S06]  /*3490*/  MEMBAR.ALL.CTA ;  /* 0x0000000000007992 */ /* 0x0003ec0000008000 */
[----:B-1----:R-:W1:Y:S02]  /*34a0*/  FENCE.VIEW.ASYNC.S ;  /* 0x00000000000073c6 */ /* 0x002e640000000000 */
[----:B-1----:R1:W-:Y:S01]  /*34b0*/  SYNCS.ARRIVE.TRANS64.RED.A1T0 RZ, [R3+URZ], RZ ;  /* 0x000000ff03ff79a7 */ /* 0x0023e200081004ff */
[----:B------:R1:W3:Y:S01]  /*34c0*/  @P0 SYNCS.PHASECHK.TRANS64.TRYWAIT P2, [UR4], R2 ;  /* 0x00000002ff0005a7 */ /* 0x0002e20008041104 */
[----:B------:R-:W-:Y:S01]  /*34d0*/  ULEA.HI UR4, UR30, UR30, URZ, 0x1 ;  /* 0x0000001e1e047291 */ /* 0x000fe2000f8f08ff */
[----:B--2---:R-:W-:-:S03]  /*34e0*/  LOP3.LUT P1, RZ, R6, 0x1, RZ, 0xc0, !PT ;  /* 0x0000000106ff7812 */ /* 0x004fc6000782c0ff */
[----:B------:R-:W-:Y:S02]  /*34f0*/  USHF.L.U32 UR11, UR4, 0x5, URZ ;  /* 0x00000005040b7899 */ /* 0x000fe400080006ff */
[----:B------:R-:W-:Y:S02]  /*3500*/  ULOP3.LUT UR4, UR4, 0xffe, URZ, 0xc0, !UPT ;  /* 0x00000ffe04047892 */ /* 0x000fe4000f8ec0ff */
[----:B------:R-:W-:Y:S02]  /*3510*/  ULOP3.LUT UR11, UR11, 0xffffffc0, URZ, 0xc0, !UPT ;  /* 0xffffffc00b0b7892 */ /* 0x000fe4000f8ec0ff */
[----:B------:R-:W-:Y:S02]  /*3520*/  UIADD3 UR4, UPT, UPT, -UR4, UR30, URZ ;  /* 0x0000001e04047290 */ /* 0x000fe4000fffe1ff */
[----:B------:R-:W-:Y:S01]  /*3530*/  UIADD3 UR11, UPT, UPT, UR42, UR11, URZ ;  /* 0x0000000b2a0b7290 */ /* 0x000fe2000fffe0ff */
[----:B------:R-:W2:Y:S03]  /*3540*/  SYNCS.PHASECHK.TRANS64.TRYWAIT P0, [UR31+0xc0], R0 ;  /* 0x0000c000ff0075a7 */ /* 0x000ea6000800111f */
[----:B------:R-:W-:Y:S01]  /*3550*/  ULEA UR11, UR4, UR11, 0x14 ;  /* 0x0000000b040b7291 */ /* 0x000fe2000f8ea0ff */
[----:B-123--:R-:W-:Y:S11]  /*3560*/  @!P0 BRA `(.L_x_61) ;  /* 0x0000004400a48947 */ /* 0x00eff60003800000 */
.L_x_139:
[----:B------:R-:W-:Y:S01]  /*3570*/  IADD3 R10, PT, PT, R10, 0x1, RZ ;  /* 0x000000010a0a7810 */ /* 0x000fe20007ffe0ff */
[----:B------:R-:W-:Y:S06]  /*3580*/  BRA.U !UP4, `(.L_x_62) ;  /* 0x000000010cc07547 */ /* 0x000fec000b800000 */
[----:B------:R-:W-:Y:S01]  /*3590*/  UPLOP3.LUT UP2, UPT, UPT, UPT, UPT, 0x40, 0x4 ;  /* 0x000000000004789c */ /* 0x000fe20003f4e870 */
[----:B------:R-:W-:Y:S01]  /*35a0*/  UMOV UR23, UR41 ;  /* 0x0000002900177c82 */ /* 0x000fe20008000000 */
[----:B------:R-:W-:Y:S01]  /*35b0*/  UMOV UR22, UR40 ;  /* 0x0000002800167c82 */ /* 0x000fe20008000000 */
[----:B------:R-:W-:-:S08]  /*35c0*/  UMOV UR10, UR24 ;  /* 0x00000018000a7c82 */ /* 0x000fd00008000000 */
.L_x_65:
[----:B------:R-:W-:Y:S02]  /*35d0*/  UIADD3 UR23, UPT, UPT, UR23, 0x1, URZ ;  /* 0x0000000117177890 */ /* 0x000fe4000fffe0ff */
[----:B--2---:R-:W-:Y:S02]  /*35e0*/  ULEA UR5, UR10, UR26, 0x3 ;  /* 0x0000001a0a057291 */ /* 0x004fe4000f8e18ff */
[----:B------:R-:W-:Y:S01]  /*35f0*/  UISETP.NE.AND UP3, UPT, UR23, URZ, UPT ;  /* 0x000000ff1700728c */ /* 0x000fe2000bf65270 */
[----:B---3--:R-:W-:Y:S10]  /*3600*/  @P2 BRA `(.L_x_63) ;  /* 0x00000000000c2947 */ /* 0x008ff40003800000 */
[----:B-1----:R-:W-:Y:S04]  /*3610*/  SHF.L.U32 R2, R8, 0x1f, RZ ;  /* 0x0000001f08027819 */ /* 0x002fe800000006ff */
[----:B------:R-:W1:Y:S02]  /*3620*/  SYNCS.PHASECHK.TRANS64.TRYWAIT P0, [UR5], R2 ;  /* 0x00000002ff0075a7 */ /* 0x000e640008001105 */
[----:B-1----:R-:W-:Y:S05]  /*3630*/  @!P0 BRA `(.L_x_64) ;  /* 0x0000004400888947 */ /* 0x002fea0003800000 */
.L_x_63:
[----:B------:R-:W-:Y:S01]  /*3640*/  UISETP.NE.AND UP0, UPT, UR22, 0x1, UPT ;  /* 0x000000011600788c */ /* 0x000fe2000bf05270 */
[----:B------:R-:W-:Y:S01]  /*3650*/  PLOP3.LUT P2, PT, PT, PT, PT, 0x80, 0x8 ;  /* 0x000000000008781c */ /* 0x000fe20003f4f070 */
[----:B------:R-:W-:Y:S02]  /*3660*/  UIADD3 UR4, UPT, UPT, UR10, 0x1, URZ ;  /* 0x000000010a047890 */ /* 0x000fe4000fffe0ff */
[----:B------:R-:W-:Y:S02]  /*3670*/  UIADD3 UR25, UPT, UPT, UR5, 0x20, URZ ;  /* 0x0000002005197890 */ /* 0x000fe4000fffe0ff */
[----:B------:R-:W-:Y:S01]  /*3680*/  UISETP.NE.AND UP1, UPT, UR4, 0x4, UPT ;  /* 0x000000040400788c */ /* 0x000fe2000bf25270 */
[----:B------:R-:W-:Y:S01]  /*3690*/  PLOP3.LUT P0, PT, PT, PT, UP0, 0x80, 0x8 ;  /* 0x000000000008781c */ /* 0x000fe20003f0f008 */
[----:B------:R-:W-:Y:S02]  /*36a0*/  UIADD3 UR22, UPT, UPT, UR22, -0x1, URZ ;  /* 0xffffffff16167890 */ /* 0x000fe4000fffe0ff */
[----:B------:R-:W-:Y:S02]  /*36b0*/  USEL UR6, URZ, 0x1, UP1 ;  /* 0x00000001ff067887 */ /* 0x000fe40008800000 */
[----:B------:R-:W-:Y:S01]  /*36c0*/  USEL UR24, UR4, URZ, UP1 ;  /* 0x000000ff04187287 */ /* 0x000fe20008800000 */
[----:B------:R-:W-:Y:S01]  /*36d0*/  UMOV UR7, 0x40004040 ;  /* 0x4000404000077882 */ /* 0x000fe20000000000 */
[----:B------:R-:W-:Y:S02]  /*36e0*/  UMOV UR5, 0x40004040 ;  /* 0x4000404000057882 */ /* 0x000fe40000000000 */
[----:B------:R-:W-:Y:S01]  /*36f0*/  @UP0 ULEA UR4, UR24, UR26, 0x3 ;  /* 0x0000001a18040291 */ /* 0x000fe2000f8e18ff */
[----:B------:R-:W-:Y:S01]  /*3700*/  LOP3.LUT R8, R8, UR6, RZ, 0x3c, !PT ;  /* 0x0000000608087c12 */ /* 0x000fe2000f8e3cff */
[----:B------:R-:W-:Y:S01]  /*3710*/  ULEA UR6, UR10, UR29, 0x9 ;  /* 0x0000001d0a067291 */ /* 0x000fe2000f8e48ff */
[----:B------:R-:W-:Y:S02]  /*3720*/  UMOV UR21, 0x40004040 ;  /* 0x4000404000157882 */ /* 0x000fe40000000000 */
[----:B-1----:R-:W-:Y:S01]  /*3730*/  @P0 SHF.L.U32 R0, R8, 0x1f, RZ ;  /* 0x0000001f08000819 */ /* 0x002fe200000006ff */
[----:B------:R-:W-:Y:S02]  /*3740*/  UIADD3 UR20, UPT, UPT, UR6, 0x2, URZ ;  /* 0x0000000206147890 */ /* 0x000fe4000fffe0ff */
[----:B------:R-:W-:Y:S01]  /*3750*/  UIADD3 UR16, UPT, UPT, UR6, 0x4, URZ ;  /* 0x0000000406107890 */ /* 0x000fe2000fffe0ff */
[----:B------:R2:W3:Y:S01]  /*3760*/  @P0 SYNCS.PHASECHK.TRANS64.TRYWAIT P2, [UR4], R0 ;  /* 0x00000000ff0005a7 */ /* 0x0004e20008041104 */
[----:B------:R-:W-:Y:S02]  /*3770*/  ULEA UR4, UR10, UR28, 0x9 ;  /* 0x0000001c0a047291 */ /* 0x000fe4000f8e48ff */
[----:B------:R-:W-:Y:S02]  /*3780*/  UIADD3 UR12, UPT, UPT, UR6, 0x6, URZ ;  /* 0x00000006060c7890 */ /* 0x000fe4000fffe0ff */
[----:B------:R-:W-:Y:S02]  /*3790*/  UIADD3 UR18, UPT, UPT, UR4, 0x2, URZ ;  /* 0x0000000204127890 */ /* 0x000fe4000fffe0ff */
[----:B------:R-:W-:Y:S02]  /*37a0*/  UIADD3 UR14, UPT, UPT, UR4, 0x4, URZ ;  /* 0x00000004040e7890 */ /* 0x000fe4000fffe0ff */
[----:B------:R-:W-:Y:S01]  /*37b0*/  UIADD3 UR8, UPT, UPT, UR4, 0x6, URZ ;  /* 0x0000000604087890 */ /* 0x000fe2000fffe0ff */
[----:B------:R2:W-:Y:S01]  /*37c0*/  UTCHMMA gdesc[UR4], gdesc[UR6], tmem[UR11], tmem[UR38], idesc[UR39], UP2 ;  /* 0x00ff2606040075ea */ /* 0x0005e2000900000b */
[----:B------:R-:W-:Y:S01]  /*37d0*/  UPLOP3.LUT UP2, UPT, UPT, UPT, UPT, 0x80, 0x8 ;  /* 0x000000000008789c */ /* 0x000fe20003f4f070 */
[----:B------:R-:W-:Y:S01]  /*37e0*/  UMOV UR19, 0x40004040 ;  /* 0x4000404000137882 */ /* 0x000fe20000000000 */
[----:B------:R-:W-:Y:S01]  /*37f0*/  UMOV UR17, 0x40004040 ;  /* 0x4000404000117882 */ /* 0x000fe20000000000 */
[----:B------:R2:W-:Y:S01]  /*3800*/  UTCHMMA gdesc[UR18], gdesc[UR20], tmem[UR11], tmem[UR36], idesc[UR37], UPT ;  /* 0x00ff2414120075ea */ /* 0x0005e2000b80000b */
[----:B------:R-:W-:Y:S01]  /*3810*/  UMOV UR15, 0x40004040 ;  /* 0x40004040000f7882 */ /* 0x000fe20000000000 */
[----:B------:R-:W-:Y:S01]  /*3820*/  UMOV UR13, 0x40004040 ;  /* 0x40004040000d7882 */ /* 0x000fe20000000000 */
[----:B------:R-:W-:Y:S01]  /*3830*/  UMOV UR9, 0x40004040 ;  /* 0x4000404000097882 */ /* 0x000fe20000000000 */
[----:B------:R2:W-:Y:S01]  /*3840*/  UTCHMMA gdesc[UR14], gdesc[UR16], tmem[UR11], tmem[UR34], idesc[UR35], UPT ;  /* 0x00ff22100e0075ea */ /* 0x0005e2000b80000b */
[----:B------:R2:W-:Y:S01]  /*3850*/  UTCHMMA gdesc[UR8], gdesc[UR12], tmem[UR11], tmem[UR32], idesc[UR33], UPT ;  /* 0x00ff200c080075ea */ /* 0x0005e2000b80000b */
[----:B------:R2:W-:Y:S01]  /*3860*/  UTCBAR.MULTICAST [UR25], URZ, UR27 ;  /* 0x000000ff190073e9 */ /* 0x0005e2000800081b */
[----:B------:R-:W-:Y:S01]  /*3870*/  UMOV UR10, UR24 ;  /* 0x00000018000a7c82 */ /* 0x000fe20008000000 */
[----:B------:R-:W-:Y:S05]  /*3880*/  BRA.U UP3, `(.L_x_65) ;  /* 0xfffffffd03507547 */ /* 0x000fea000b83ffff */
.L_x_62:
[----:B--2---:R-:W-:Y:S01]  /*3890*/  UIADD3 UR4, UPT, UPT, UR30, 0x1, URZ ;  /* 0x000000011e047890 */ /* 0x004fe2000fffe0ff */
[C---:B------:R-:W-:Y:S01]  /*38a0*/  ISETP.NE.AND P0, PT, R10.reuse, 0x2, PT ;  /* 0x000000020a00780c */ /* 0x040fe20003f05270 */
[----:B------:R-:W-:Y:S02]  /*38b0*/  UIADD3 UR5, UPT, UPT, UR31, 0xa0, URZ ;  /* 0x000000a01f057890 */ /* 0x000fe4000fffe0ff */
[----:B------:R-:W-:Y:S01]  /*38c0*/  UISETP.NE.AND UP0, UPT, UR4, 0x4, UPT ;  /* 0x000000040400788c */ /* 0x000fe2000bf05270 */
[----:B-1----:R-:W-:Y:S02]  /*38d0*/  SEL R0, RZ, 0x1, P0 ;  /* 0x00000001ff007807 */ /* 0x002fe40000000000 */
[----:B------:R-:W-:Y:S01]  /*38e0*/  SEL R10, R10, RZ, P0 ;  /* 0x000000ff0a0a7207 */ /* 0x000fe20000000000 */
[----:B------:R-:W-:Y:S01]  /*38f0*/  USEL UR6, URZ, 0x1, UP0 ;  /* 0x00000001ff067887 */ /* 0x000fe20008000000 */
[----:B------:R-:W-:Y:S01]  /*3900*/  LOP3.LUT R9, R9, R0, RZ, 0x3c, !PT ;  /* 0x0000000009097212 */ /* 0x000fe200078e3cff */
[----:B------:R-:W-:Y:S01]  /*3910*/  USEL UR30, UR4, URZ, UP0 ;  /* 0x000000ff041e7287 */ /* 0x000fe20008000000 */
[----:B------:R1:W-:Y:S03]  /*3920*/  UTCBAR [UR5], URZ ;  /* 0x000000ff050073e9 */ /* 0x0003e600080000ff */
[----:B------:R-:W-:Y:S01]  /*3930*/  LOP3.LUT R11, R11, UR6, RZ, 0x3c, !PT ;  /* 0x000000060b0b7c12 */ /* 0x000fe2000f8e3cff */
[----:B------:R-:W-:Y:S07]  /*3940*/  @P1 BRA `(.L_x_66) ;  /* 0xfffffff800881947 */ /* 0x000fee000383ffff */
[----:B------:R-:W2:Y:S01]  /*3950*/  S2UR UR8, SR_CgaCtaId ;  /* 0x00000000000879c3 */ /* 0x000ea20000008800 */
[----:B------:R-:W-:Y:S01]  /*3960*/  ELECT P0, URZ, PT ;  /* 0x0000000000ff782f */ /* 0x000fe20003800000 */
[----:B------:R-:W-:Y:S01]  /*3970*/  IMAD.MOV.U32 R0, RZ, RZ, 0x1 ;  /* 0x00000001ff007424 */ /* 0x000fe200078e00ff */
[----:B------:R-:W-:Y:S01]  /*3980*/  UIADD3 UR26, UPT, UPT, UR26, 0xc0, URZ ;  /* 0x000000c01a1a7890 */ /* 0x000fe2000fffe0ff */
[----:B------:R-:W-:Y:S01]  /*3990*/  SHF.L.U32 R2, R11, 0x1f, RZ ;  /* 0x0000001f0b027819 */ /* 0x000fe200000006ff */
[----:B------:R-:W-:-:S03]  /*39a0*/  UMOV UR4, 0x40 ;  /* 0x0000004000047882 */ /* 0x000fc60000000000 */
[----:B------:R-:W-:Y:S01]  /*39b0*/  UVIRTCOUNT.DEALLOC.SMPOOL 0x80 ;  /* 0x000000800000784c */ /* 0x000fe20000000000 */
[----:B--2---:R-:W-:Y:S02]  /*39c0*/  ULEA UR8, UR8, UR4, 0x18 ;  /* 0x0000000408087291 */ /* 0x004fe4000f8ec0ff */
[----:B------:R-:W-:-:S07]  /*39d0*/  ULEA UR4, UR30, UR26, 0x3 ;  /* 0x0000001a1e047291 */ /* 0x000fce000f8e18ff */
[----:B------:R2:W-:Y:S02]  /*39e0*/  @P0 STS.U8 [UR8+0x1c], R0 ;  /* 0x00001c00ff000988 */ /* 0x0005e40008000008 */
[----:B------:R-:W4:Y:S02]  /*39f0*/  SYNCS.PHASECHK.TRANS64.TRYWAIT P0, [UR4], R2 ;  /* 0x00000002ff0075a7 */ /* 0x000f240008001104 */
[----:B--2-4-:R-:W-:Y:S05]  /*3a00*/  @!P0 BRA `(.L_x_67) ;  /* 0x0000004000ac8947 */ /* 0x014fea0003800000 */
.L_x_142:
[----:B------:R-:W-:-:S04]  /*3a10*/  UIADD3 UR4, UPT, UPT, UR30, 0x1, URZ ;  /* 0x000000011e047890 */ /* 0x000fc8000fffe0ff */
[----:B------:R-:W-:-:S04]  /*3a20*/  UISETP.NE.AND UP0, UPT, UR4, 0x4, UPT ;  /* 0x000000040400788c */ /* 0x000fc8000bf05270 */
[----:B------:R-:W-:Y:S02]  /*3a30*/  USEL UR6, URZ, 0x1, UP0 ;  /* 0x00000001ff067887 */ /* 0x000fe40008000000 */
[----:B------:R-:W-:-:S04]  /*3a40*/  USEL UR4, UR4, URZ, UP0 ;  /* 0x000000ff04047287 */ /* 0x000fc80008000000 */
[----:B-1----:R-:W-:Y:S01]  /*3a50*/  ULEA UR5, UR4, UR26, 0x3 ;  /* 0x0000001a04057291 */ /* 0x002fe2000f8e18ff */
[----:B--2---:R-:W-:-:S04]  /*3a60*/  LOP3.LUT R2, R11, UR6, RZ, 0x3c, !PT ;  /* 0x000000060b027c12 */ /* 0x004fc8000f8e3cff */
[----:B------:R-:W-:-:S04]  /*3a70*/  SHF.L.U32 R3, R2, 0x1f, RZ ;  /* 0x0000001f02037819 */ /* 0x000fc800000006ff */
[----:B------:R-:W1:Y:S02]  /*3a80*/  SYNCS.PHASECHK.TRANS64.TRYWAIT P0, [UR5], R3 ;  /* 0x00000003ff0075a7 */ /* 0x000e640008001105 */
[----:B-1----:R-:W-:Y:S05]  /*3a90*/  @!P0 BRA `(.L_x_68) ;  /* 0x0000004000a08947 */ /* 0x002fea0003800000 */
.L_x_144:
        /* <DEDUP_REMOVED lines=9> */
.L_x_146:
[----:B------:R-:W-:-:S04]  /*3b30*/  UIADD3 UR4, UPT, UPT, UR4, 0x1, URZ ;  /* 0x0000000104047890 */ /* 0x000fc8000fffe0ff */
[----:B------:R-:W-:-:S04]  /*3b40*/  UISETP.NE.AND UP0, UPT, UR4, 0x4, UPT ;  /* 0x000000040400788c */ /* 0x000fc8000bf05270 */
[----:B------:R-:W-:Y:S02]  /*3b50*/  USEL UR5, URZ, 0x1, UP0 ;  /* 0x00000001ff057887 */ /* 0x000fe40008000000 */
[----:B------:R-:W-:-:S04]  /*3b60*/  USEL UR4, UR4, URZ, UP0 ;  /* 0x000000ff04047287 */ /* 0x000fc80008000000 */
[----:B------:R-:W-:Y:S01]  /*3b70*/  ULEA UR4, UR4, UR26, 0x3 ;  /* 0x0000001a04047291 */ /* 0x000fe2000f8e18ff */
[----:B------:R-:W-:-:S04]  /*3b80*/  LOP3.LUT R2, R2, UR5, RZ, 0x3c, !PT ;  /* 0x0000000502027c12 */ /* 0x000fc8000f8e3cff */
[----:B------:R-:W-:-:S04]  /*3b90*/  SHF.L.U32 R2, R2, 0x1f, RZ ;  /* 0x0000001f02027819 */ /* 0x000fc800000006ff */
[----:B------:R-:W2:Y:S02]  /*3ba0*/  SYNCS.PHASECHK.TRANS64.TRYWAIT P0, [UR4], R2 ;  /* 0x00000002ff0075a7 */ /* 0x000ea40008001104 */
[----:B--2---:R-:W-:Y:S05]  /*3bb0*/  @!P0 BRA `(.L_x_70) ;  /* 0x0000004000888947 */ /* 0x004fea0003800000 */
.L_x_148:
[----:B------:R-:W-:Y:S01]  /*3bc0*/  NOP ;  /* 0x0000000000007918 */ /* 0x000fe20000000000 */
[----:B-1----:R-:W1:Y:S01]  /*3bd0*/  LDS R0, [UR8+0x14] ;  /* 0x00001408ff007984 */ /* 0x002e620008000800 */
[----:B------:R-:W-:Y:S01]  /*3be0*/  ULOP3.LUT UR4, UR42, 0xffff, URZ, 0xc0, !UPT ;  /* 0x0000ffff2a047892 */ /* 0x000fe2000f8ec0ff */
[----:B------:R-:W-:Y:S01]  /*3bf0*/  UMOV UR5, 0xffff ;  /* 0x0000ffff00057882 */ /* 0x000fe20000000000 */
[----:B------:R-:W-:Y:S02]  /*3c00*/  UMOV UR6, 0x1 ;  /* 0x0000000100067882 */ /* 0x000fe40000000000 */
[----:B------:R-:W-:-:S04]  /*3c10*/  USHF.R.U32.HI UR4, URZ, 0x5, UR4 ;  /* 0x00000005ff047899 */ /* 0x000fc80008011604 */
[----:B------:R-:W-:Y:S02]  /*3c20*/  USHF.L.U32 UR5, UR5, UR4, URZ ;  /* 0x0000000405057299 */ /* 0x000fe400080006ff */
[----:B------:R-:W-:-:S04]  /*3c30*/  USHF.L.U32 UR4, UR6, UR4, URZ ;  /* 0x0000000406047299 */ /* 0x000fc800080006ff */
[----:B-1----:R-:W-:-:S04]  /*3c40*/  LOP3.LUT R0, R0, UR5, RZ, 0xc0, !PT ;  /* 0x0000000500007c12 */ /* 0x002fc8000f8ec0ff */
[----:B------:R-:W-:-:S13]  /*3c50*/  ISETP.NE.AND P0, PT, R0, UR5, PT ;  /* 0x0000000500007c0c */ /* 0x000fda000bf05270 */
[----:B------:R-:W-:Y:S05]  /*3c60*/  @P0 BRA `(.L_x_71) ;  /* 0x0000000000580947 */ /* 0x000fea0003800000 */
[----:B------:R-:W1:Y:S02]  /*3c70*/  LDS R0, [UR8+0x18] ;  /* 0x00001808ff007984 */ /* 0x000e640008000800 */
[----:B-1----:R-:W-:-:S04]  /*3c80*/  LOP3.LUT R0, R0, UR4, RZ, 0xc0, !PT ;  /* 0x0000000400007c12 */ /* 0x002fc8000f8ec0ff */
[----:B------:R-:W-:-:S13]  /*3c90*/  ISETP.NE.AND P0, PT, R0, UR4, PT ;  /* 0x0000000400007c0c */ /* 0x000fda000bf05270 */
[----:B------:R-:W-:Y:S05]  /*3ca0*/  @P0 BRA `(.L_x_72) ;  /* 0x00000000003c0947 */ /* 0x000fea0003800000 */
[----:B------:R-:W1:Y:S01]  /*3cb0*/  S2R R2, SR_LANEID ;  /* 0x0000000000027919 */ /* 0x000e620000000000 */
[----:B------:R-:W-:-:S06]  /*3cc0*/  ULOP3.LUT UR5, URZ, UR5, URZ, 0x33, !UPT ;  /* 0x00000005ff057292 */ /* 0x000fcc000f8e33ff */
[----:B------:R-:W-:-:S04]  /*3cd0*/  IMAD.U32 R0, RZ, RZ, UR5 ;  /* 0x00000005ff007e24 */ /* 0x000fc8000f8e00ff */
[----:B------:R2:W4:Y:S02]  /*3ce0*/  REDUX UR7, R0 ;  /* 0x00000000000773c4 */ /* 0x0005240000000000 */
[----:B------:R1:W-:Y:S01]  /*3cf0*/  UTCATOMSWS.AND URZ, UR5 ;  /* 0x0000000500ff79e3 */ /* 0x0003e20008000000 */
[----:B--2---:R-:W-:Y:S01]  /*3d00*/  LOP3.LUT R0, RZ, UR4, RZ, 0x33, !PT ;  /* 0x00000004ff007c12 */ /* 0x004fe2000f8e33ff */
[----:B------:R-:W-:Y:S02]  /*3d10*/  VOTEU.ANY UR4, UPT, PT ;  /* 0x0000000000047886 */ /* 0x000fe400038e0100 */
[----:B------:R-:W-:Y:S02]  /*3d20*/  UFLO.U32 UR4, UR4 ;  /* 0x00000004000472bd */ /* 0x000fe400080e0000 */
[----:B------:R-:W2:Y:S04]  /*3d30*/  REDUX UR6, R0 ;  /* 0x00000000000673c4 */ /* 0x000ea80000000000 */
[----:B-1----:R-:W-:-:S02]  /*3d40*/  ISETP.EQ.U32.AND P0, PT, R2, UR4, PT ;  /* 0x0000000402007c0c */ /* 0x002fc4000bf02070 */
[----:B----4-:R-:W-:-:S11]  /*3d50*/  MOV R2, UR7 ;  /* 0x0000000700027c02 */ /* 0x010fd60008000f00 */
[----:B------:R1:W-:Y:S01]  /*3d60*/  @P0 ATOMS.AND RZ, [UR8+0x14], R2 ;  /* 0x00001402ffff098c */ /* 0x0003e2000a800008 */
[----:B--2---:R-:W-:-:S05]  /*3d70*/  IMAD.U32 R0, RZ, RZ, UR6 ;  /* 0x00000006ff007e24 */ /* 0x004fca000f8e00ff */
[----:B------:R1:W-:Y:S01]  /*3d80*/  @P0 ATOMS.AND RZ, [UR8+0x18], R0 ;  /* 0x00001800ffff098c */ /* 0x0003e2000a800008 */
[----:B------:R-:W-:Y:S05]  /*3d90*/  BRA `(.L_x_73) ;  /* 0x0000000000147947 */ /* 0x000fea0003800000 */
.L_x_72:
[----:B------:R-:W-:Y:S02]  /*3da0*/  MOV R2, 0x3dc0 ;  /* 0x00003dc000027802 */ /* 0x000fe40000000f00 */
[----:B---3-5:R-:W-:Y:S05]  /*3db0*/  CALL.REL.NOINC `($__internal_0_$__cuda_sm10x_tcgen05_guardrail_trap_col_being_dealloced_not_returned_by_alloc) ;  /* 0x0000004000fc7944 */ /* 0x028fea0003c00000 */
[----:B------:R-:W-:Y:S05]  /*3dc0*/  BRA `(.L_x_73) ;  /* 0x0000000000087947 */ /* 0x000fea0003800000 */
.L_x_71:
[----:B------:R-:W-:Y:S02]  /*3dd0*/  MOV R2, 0x3df0 ;  /* 0x00003df000027802 */ /* 0x000fe40000000f00 */
[----:B---3-5:R-:W-:Y:S05]  /*3de0*/  CALL.REL.NOINC `($__internal_2_$__cuda_sm10x_tcgen05_guardrail_trap_unallocated_columns_being_dealloced) ;  /* 0x0000004400087944 */ /* 0x028fea0003c00000 */
.L_x_73:
[----:B------:R-:W-:Y:S01]  /*3df0*/  NOP ;  /* 0x0000000000007918 */ /* 0x000fe20000000000 */
[----:B------:R-:W-:Y:S05]  /*3e00*/  EXIT ;  /* 0x000000000000794d */ /* 0x000fea0003800000 */
.L_x_55:
[----:B------:R-:W-:-:S09]  /*3e10*/  UISETP.NE.OR UP0, UPT, UR22, 0x3, !UP3 ;  /* 0x000000031600788c */ /* 0x000fd2000df05670 */
[----:B------:R-:W-:Y:S05]  /*3e20*/  BRA.U UP0, `(.L_x_74) ;  /* 0x0000000d00f07547 */ /* 0x000fea000b800000 */
[----:B------:R-:W1:Y:S01]  /*3e30*/  LDCU UR28, c[0x0][0x370] ;  /* 0x00006e00ff1c77ac */ /* 0x000e620008000800 */
[----:B------:R-:W2:Y:S01]  /*3e40*/  LDC.64 R16, c[0x0][0x348] ;  /* 0x0000d200ff107b82 */ /* 0x000ea20000000a00 */
[----:B------:R-:W-:Y:S02]  /*3e50*/  HFMA2 R13, -RZ, RZ, 0, 0 ;  /* 0x00000000ff0d7431 */ /* 0x000fe400000001ff */
[----:B------:R-:W-:Y:S01]  /*3e60*/  IMAD.MOV.U32 R15, RZ, RZ, 0x1 ;  /* 0x00000001ff0f7424 */ /* 0x000fe200078e00ff */
[----:B------:R-:W1:Y:S01]  /*3e70*/  LDCU.128 UR32, c[0x0][0xb10] ;  /* 0x00016200ff2077ac */ /* 0x000e620008000c00 */
[----:B------:R-:W-:Y:S01]  /*3e80*/  IMAD.MOV.U32 R14, RZ, RZ, RZ ;  /* 0x000000ffff0e7224 */ /* 0x000fe200078e00ff */
[----:B------:R-:W-:Y:S01]  /*3e90*/  MOV R7, 0x2000 ;  /* 0x0000200000077802 */ /* 0x000fe20000000f00 */
[----:B------:R-:W3:Y:S01]  /*3ea0*/  LDCU UR27, c[0x0][0x374] ;  /* 0x00006e80ff1b77ac */ /* 0x000ee20008000800 */
[----:B------:R-:W4:Y:S01]  /*3eb0*/  LDC.64 R2, c[0x0][0x888] ;  /* 0x00022200ff027b82 */ /* 0x000f220000000a00 */
[----:B------:R-:W3:Y:S01]  /*3ec0*/  LDCU UR15, c[0x0][0xb0c] ;  /* 0x00016180ff0f77ac */ /* 0x000ee20008000800 */
[----:B------:R-:W3:Y:S06]  /*3ed0*/  LDCU UR38, c[0x0][0xb20] ;  /* 0x00016400ff2677ac */ /* 0x000eec0008000800 */
[----:B------:R-:W2:Y:S01]  /*3ee0*/  LDC.64 R4, c[0x0][0x890] ;  /* 0x00022400ff047b82 */ /* 0x000ea20000000a00 */
[----:B------:R-:W3:Y:S01]  /*3ef0*/  LDCU UR4, c[0x0][0xb30] ;  /* 0x00016600ff0477ac */ /* 0x000ee20008000800 */
[----:B-1----:R-:W-:-:S02]  /*3f00*/  UIMAD.WIDE.U32 UR6, UR28, UR32, URZ ;  /* 0x000000201c0672a5 */ /* 0x002fc4000f8e00ff */
[----:B---3--:R-:W-:Y:S01]  /*3f10*/  UIMAD.WIDE.U32 UR8, UR27, UR35, URZ ;  /* 0x000000231b0872a5 */ /* 0x008fe2000f8e00ff */
[----:B------:R-:W-:Y:S01]  /*3f20*/  UMOV UR24, 0x400 ;  /* 0x0000040000187882 */ /* 0x000fe20000000000 */
[----:B------:R-:W-:-:S03]  /*3f30*/  UPLOP3.LUT UP3, UPT, UPT, UPT, UPT, 0x40, 0x4 ;  /* 0x000000000004789c */ /* 0x000fc60003f6e870 */
[----:B------:R-:W-:Y:S01]  /*3f40*/  UMOV UR6, UR7 ;  /* 0x0000000700067c82 */ /* 0x000fe20008000000 */
[----:B------:R-:W-:Y:S01]  /*3f50*/  UISETP.GE.AND UP0, UPT, UR40, 0x1, UPT ;  /* 0x000000012800788c */ /* 0x000fe2000bf06270 */
[----:B------:R-:W-:Y:S01]  /*3f60*/  UMOV UR29, UR9 ;  /* 0x00000009001d7c82 */ /* 0x000fe20008000000 */
[----:B------:R-:W-:Y:S01]  /*3f70*/  UISETP.NE.AND UP4, UPT, UR40, 0x1, UPT ;  /* 0x000000012800788c */ /* 0x000fe2000bf85270 */
[----:B------:R-:W1:Y:S01]  /*3f80*/  LDCU.64 UR16, c[0x0][0xb28] ;  /* 0x00016500ff1077ac */ /* 0x000e620008000a00 */
[----:B------:R-:W-:Y:S02]  /*3f90*/  ULEA UR24, UR54, UR24, 0x18 ;  /* 0x0000001836187291 */ /* 0x000fe4000f8ec0ff */
[----:B------:R-:W-:Y:S02]  /*3fa0*/  UISETP.NE.AND UP6, UPT, UR15, 0x1, UPT ;  /* 0x000000010f00788c */ /* 0x000fe4000bfc5270 */
[----:B------:R-:W-:Y:S02]  /*3fb0*/  UISETP.NE.AND UP5, UPT, UR34, 0x1, UPT ;  /* 0x000000012200788c */ /* 0x000fe4000bfa5270 */
[----:B------:R-:W-:-:S02]  /*3fc0*/  USHF.R.U32.HI UR31, URZ, UR33, UR6 ;  /* 0x00000021ff1f7299 */ /* 0x000fc40008011606 */
[----:B------:R-:W-:Y:S02]  /*3fd0*/  USHF.R.U32.HI UR29, URZ, UR38, UR29 ;  /* 0x00000026ff1d7299 */ /* 0x000fe4000801161d */
[----:B------:R-:W-:Y:S01]  /*3fe0*/  UISETP.NE.AND UP2, UPT, UR4, 0x1, UPT ;  /* 0x000000010400788c */ /* 0x000fe2000bf45270 */
[----:B------:R-:W-:-:S10]  /*3ff0*/  UMOV UR12, URZ ;  /* 0x000000ff000c7c82 */ /* 0x000fd40008000000 */
.L_x_83:
[C---:B------:R-:W-:Y:S02]  /*4000*/  LEA R12, R14.reuse, UR24, 0x3 ;  /* 0x000000180e0c7c11 */ /* 0x040fe4000f8e18ff */
[----:B------:R-:W-:Y:S02]  /*4010*/  SHF.L.U32 R0, R13, 0x1f, RZ ;  /* 0x0000001f0d007819 */ /* 0x000fe400000006ff */
[----:B------:R-:W-:Y:S02]  /*4020*/  LEA R8, R14, UR24, 0x4 ;  /* 0x000000180e087c11 */ /* 0x000fe4000f8e20ff */
[----:B---3--:R-:W3:Y:S02]  /*4030*/  SYNCS.PHASECHK.TRANS64.TRYWAIT P0, [R12+URZ+0x80], R0 ;  /* 0x000080000c0075a7 */ /* 0x008ee400080011ff */
[----:B---3--:R-:W-:Y:S05]  /*4040*/  @!P0 BRA `(.L_x_75) ;  /* 0x0000003c007c8947 */ /* 0x008fea0003800000 */
.L_x_149:
[----:B------:R-:W1:Y:S01]  /*4050*/  LDS.128 R8, [R8+0x110] ;  /* 0x0001100008087984 */ /* 0x000e620000000c00 */
[----:B------:R-:W-:Y:S01]  /*4060*/  UISETP.GE.AND UP0, UPT, UR40, 0x1, UPT ;  /* 0x000000012800788c */ /* 0x000fe2000bf06270 */
[----:B------:R-:W-:Y:S01]  /*4070*/  @!PT LDS RZ, [RZ] ;  /* 0x00000000fffff984 */ /* 0x000fe20000000800 */
[----:B------:R-:W-:Y:S01]  /*4080*/  @!PT LDS RZ, [RZ] ;  /* 0x00000000fffff984 */ /* 0x000fe20000000800 */
[----:B------:R-:W-:Y:S01]  /*4090*/  @!PT LDS RZ, [RZ] ;  /* 0x00000000fffff984 */ /* 0x000fe20000000800 */
[----:B------:R-:W-:Y:S01]  /*40a0*/  @!PT LDS RZ, [RZ] ;  /* 0x00000000fffff984 */ /* 0x000fe20000000800 */
[----:B------:R2:W-:Y:S06]  /*40b0*/  MEMBAR.ALL.CTA ;  /* 0x0000000000007992 */ /* 0x0005ec0000008000 */
[----:B--2---:R-:W2:Y:S01]  /*40c0*/  FENCE.VIEW.ASYNC.S ;  /* 0x00000000000073c6 */ /* 0x004ea20000000000 */
[----:B-1----:R-:W-:Y:S11]  /*40d0*/  LOP3.LUT P0, RZ, R10, 0x1, RZ, 0xc0, !PT ;  /* 0x000000010aff7812 */ /* 0x002ff6000780c0ff */
[----:B------:R-:W-:Y:S02]  /*40e0*/  @!UPT UIADD3 URZ, UPT, UPT, URZ, URZ, URZ ;  /* 0x000000fffffff290 */ /* 0x000fe4000fffe0ff */
[----:B--2---:R-:W-:Y:S01]  /*40f0*/  VOTEU.ANY UP1, P0 ;  /* 0x0000000000ff7886 */ /* 0x004fe20000020100 */
[----:B------:R-:W-:Y:S11]  /*4100*/  PLOP3.LUT P0, PT, PT, PT, UP1, 0x80, 0x8 ;  /* 0x000000000008781c */ /* 0x000ff60003f0f018 */
[----:B------:R-:W-:Y:S02]  /*4110*/  @!UPT UIADD3 URZ, UPT, UPT, URZ, URZ, URZ ;  /* 0x000000fffffff290 */ /* 0x000fe4000fffe0ff */
[----:B---3--:R-:W-:Y:S02]  /*4120*/  @P0 SHF.R.U32.HI R0, RZ, 0x10, R9 ;  /* 0x00000010ff000819 */ /* 0x008fe40000011609 */
[----:B------:R-:W-:Y:S02]  /*4130*/  @P0 MOV R6, R8 ;  /* 0x0000000800060202 */ /* 0x000fe40000000f00 */
[----:B------:R-:W-:Y:S01]  /*4140*/  @P0 R2UR UR4, R0 ;  /* 0x00000000000402ca */ /* 0x000fe200000e0000 */
[----:B------:R-:W-:Y:S01]  /*4150*/  VIADD R0, R12, 0x90 ;  /* 0x000000900c007836 */ /* 0x000fe20000000000 */
[----:B------:R-:W-:Y:S02]  /*4160*/  @P0 LOP3.LUT R8, R9, 0xffff, RZ, 0xc0, !PT ;  /* 0x0000ffff09080812 */ /* 0x000fe400078ec0ff */
[----:B------:R-:W-:Y:S02]  /*4170*/  @P0 R2UR UR6, R6 ;  /* 0x00000000060602ca */ /* 0x000fe400000e0000 */
[----:B------:R-:W-:Y:S02]  /*4180*/  PRMT R0, RZ, 0x654, R0 ;  /* 0x00000654ff007816 */ /* 0x000fe40000000000 */
[----:B------:R-:W-:Y:S02]  /*4190*/  @P0 R2UR UR5, R8 ;  /* 0x00000000080502ca */ /* 0x000fe400000e0000 */
[----:B------:R1:W-:Y:S03]  /*41a0*/  SYNCS.ARRIVE.TRANS64.RED.A1T0 RZ, [R0+URZ], RZ ;  /* 0x000000ff00ff79a7 */ /* 0x0003e600081004ff */
[----:B------:R-:W-:Y:S04]  /*41b0*/  @UP1 UMOV UR25, UR4 ;  /* 0x0000000400191c82 */ /* 0x000fe80008000000 */
[----:B------:R-:W-:Y:S04]  /*41c0*/  @UP1 UMOV UR14, UR6 ;  /* 0x00000006000e1c82 */ /* 0x000fe80008000000 */
[----:B------:R-:W-:Y:S01]  /*41d0*/  @UP1 UMOV UR13, UR5 ;  /* 0x00000005000d1c82 */ /* 0x000fe20008000000 */
[----:B------:R-:W-:Y:S05]  /*41e0*/  BRA.U !UP0, `(.L_x_76) ;  /* 0x0000000108a47547 */ /* 0x000fea000b800000 */
[----:B------:R-:W-:Y:S02]  /*41f0*/  UIMAD.WIDE.U32 UR8, UR13, UR35, URZ ;  /* 0x000000230d0872a5 */ /* 0x000fe4000f8e00ff */
[----:B------:R-:W-:Y:S02]  /*4200*/  UIMAD.WIDE.U32 UR10, UR14, UR32, URZ ;  /* 0x000000200e0a72a5 */ /* 0x000fe4000f8e00ff */
[----:B------:R-:W-:Y:S02]  /*4210*/  USEL UR4, UR27, UR29, !UP5 ;  /* 0x0000001d1b047287 */ /* 0x000fe4000e800000 */
[----:B------:R-:W-:Y:S02]  /*4220*/  USEL UR7, UR28, UR31, !UP6 ;  /* 0x0000001f1c077287 */ /* 0x000fe4000f000000 */
[----:B------:R-:W-:Y:S02]  /*4230*/  UIMAD.WIDE.U32 UR18, UR4, UR16, URZ ;  /* 0x00000010041272a5 */ /* 0x000fe4000f8e00ff */
[----:B------:R-:W-:Y:S01]  /*4240*/  UIMAD.WIDE.U32 UR20, UR7, UR16, URZ ;  /* 0x00000010071472a5 */ /* 0x000fe2000f8e00ff */
[----:B------:R-:W-:Y:S02]  /*4250*/  UMOV UR5, UR9 ;  /* 0x0000000900057c82 */ /* 0x000fe40008000000 */
[----:B------:R-:W-:Y:S03]  /*4260*/  USHF.R.U32.HI UR6, URZ, UR38, UR5 ;  /* 0x00000026ff067299 */ /* 0x000fe60008011605 */
[----:B------:R-:W-:Y:S01]  /*4270*/  UMOV UR5, UR11 ;  /* 0x0000000b00057c82 */ /* 0x000fe20008000000 */
[----:B------:R-:W-:Y:S02]  /*4280*/  USEL UR6, UR13, UR6, !UP5 ;  /* 0x000000060d067287 */ /* 0x000fe4000e800000 */
[----:B------:R-:W-:Y:S02]  /*4290*/  USHF.R.U32.HI UR8, URZ, UR33, UR5 ;  /* 0x00000021ff087299 */ /* 0x000fe40008011605 */
[----:B------:R-:W-:Y:S01]  /*42a0*/  UIMAD.WIDE.U32 UR10, UR6, UR16, URZ ;  /* 0x00000010060a72a5 */ /* 0x000fe2000f8e00ff */
[----:B------:R-:W-:Y:S02]  /*42b0*/  UMOV UR5, UR19 ;  /* 0x0000001300057c82 */ /* 0x000fe40008000000 */
[----:B------:R-:W-:Y:S03]  /*42c0*/  @UP4 USHF.R.U32.HI UR4, URZ, UR17, UR5 ;  /* 0x00000011ff044299 */ /* 0x000fe60008011605 */
[----:B------:R-:W-:Y:S01]  /*42d0*/  UMOV UR5, UR21 ;  /* 0x0000001500057c82 */ /* 0x000fe20008000000 */
[----:B------:R-:W-:Y:S02]  /*42e0*/  UIMAD UR4, UR40, UR4, URZ ;  /* 0x00000004280472a4 */ /* 0x000fe4000f8e02ff */
[----:B------:R-:W-:Y:S02]  /*42f0*/  @UP4 USHF.R.U32.HI UR7, URZ, UR17, UR5 ;  /* 0x00000011ff074299 */ /* 0x000fe40008011605 */
[----:B------:R-:W-:Y:S02]  /*4300*/  USEL UR5, UR14, UR8, !UP6 ;  /* 0x000000080e057287 */ /* 0x000fe4000f000000 */
[----:B------:R-:W-:Y:S02]  /*4310*/  UIMAD UR8, UR40, UR7, URZ ;  /* 0x00000007280872a4 */ /* 0x000fe4000f8e02ff */
[----:B------:R-:W-:Y:S03]  /*4320*/  UISETP.GE.AND UP0, UPT, UR6, UR4, UPT ;  /* 0x000000040600728c */ /* 0x000fe6000bf06270 */
[----:B------:R-:W-:Y:S01]  /*4330*/  UMOV UR4, UR11 ;  /* 0x0000000b00047c82 */ /* 0x000fe20008000000 */
[----:B------:R-:W-:Y:S02]  /*4340*/  UISETP.GE.OR UP0, UPT, UR5, UR8, UP0 ;  /* 0x000000080500728c */ /* 0x000fe40008706670 */
[----:B------:R-:W-:Y:S02]  /*4350*/  USHF.R.U32.HI UR4, URZ, UR17, UR4 ;  /* 0x00000011ff047299 */ /* 0x000fe40008011604 */
[----:B------:R-:W-:Y:S02]  /*4360*/  UIMAD.WIDE.U32 UR8, UR5, UR16, URZ ;  /* 0x00000010050872a5 */ /* 0x000fe4000f8e00ff */
[----:B------:R-:W-:Y:S04]  /*4370*/  USEL UR10, UR6, UR4, !UP4 ;  /* 0x00000004060a7287 */ /* 0x000fe8000e000000 */
[----:B------:R-:W-:Y:S01]  /*4380*/  UIADD3 UR11, UPT, UPT, -UR10, URZ, URZ ;  /* 0x000000ff0a0b7290 */ /* 0x000fe2000fffe1ff */
[----:B------:R-:W-:Y:S02]  /*4390*/  @!UP0 UMOV UR4, UR9 ;  /* 0x0000000900048c82 */ /* 0x000fe40008000000 */
[----:B------:R-:W-:Y:S02]  /*43a0*/  @!UP0 USHF.R.U32.HI UR4, URZ, UR17, UR4 ;  /* 0x00000011ff048299 */ /* 0x000fe40008011604 */
[----:B------:R-:W-:Y:S02]  /*43b0*/  UIMAD UR8, UR40, UR11, UR6 ;  /* 0x0000000b280872a4 */ /* 0x000fe4000f8e0206 */
[----:B------:R-:W-:Y:S04]  /*43c0*/  @!UP0 USEL UR4, UR5, UR4, !UP4 ;  /* 0x0000000405048287 */ /* 0x000fe8000e000000 */
[----:B------:R-:W-:Y:S02]  /*43d0*/  @!UP0 UIMAD UR8, UR7, UR8, UR4 ;  /* 0x00000008070882a4 */ /* 0x000fe4000f8e0204 */
[----:B------:R-:W-:Y:S02]  /*43e0*/  @!UP0 UIADD3 UR9, UPT, UPT, UR10, -UR4, URZ ;  /* 0x800000040a098290 */ /* 0x000fe4000fffe0ff */
[----:B------:R-:W-:Y:S02]  /*43f0*/  UIADD3 UR4, UPT, UPT, -UR5, URZ, URZ ;  /* 0x000000ff05047290 */ /* 0x000fe4000fffe1ff */
[----:B------:R-:W-:Y:S02]  /*4400*/  UIADD3 UR7, UPT, UPT, -UR6, URZ, URZ ;  /* 0x000000ff06077290 */ /* 0x000fe4000fffe1ff */
[----:B------:R-:W-:Y:S02]  /*4410*/  @!UP0 UIMAD UR6, UR9, UR40, UR5 ;  /* 0x00000028090682a4 */ /* 0x000fe4000f8e0205 */
[----:B------:R-:W-:Y:S02]  /*4420*/  UIMAD UR14, UR15, UR4, UR14 ;  /* 0x000000040f0e72a4 */ /* 0x000fe4000f8e020e */
[----:B------:R-:W-:Y:S01]  /*4430*/  UIMAD UR13, UR34, UR7, UR13 ;  /* 0x00000007220d72a4 */ /* 0x000fe2000f8e020d */
[----:B------:R-:W-:Y:S02]  /*4440*/  @!UP0 UMOV UR5, UR8 ;  /* 0x0000000800058c82 */ /* 0x000fe40008000000 */
[----:B------:R-:W-:Y:S02]  /*4450*/  UIMAD UR14, UR5, UR15, UR14 ;  /* 0x0000000f050e72a4 */ /* 0x000fe4000f8e020e */
[----:B------:R-:W-:Y:S11]  /*4460*/  UIMAD UR13, UR6, UR34, UR13 ;  /* 0x00000022060d72a4 */ /* 0x000ff6000f8e020d */
[----:B------:R-:W-:Y:S01]  /*4470*/  @!UPT UIADD3 URZ, UPT, UPT, URZ, URZ, URZ ;  /* 0x000000fffffff290 */ /* 0x000fe2000fffe0ff */
.L_x_76:
[----:B------:R-:W2:Y:S01]  /*4480*/  @!UP2 LDCU.128 UR20, c[0x0][0xb10] ;  /* 0x00016200ff14a7ac */ /* 0x000ea20008000c00 */
[C---:B------:R-:W-:Y:S02]  /*4490*/  ISETP.NE.U32.AND P1, PT, R4.reuse, RZ, PT ;  /* 0x000000ff0400720c */ /* 0x040fe40003f25070 */
[----:B------:R-:W-:Y:S02]  /*44a0*/  ISETP.NE.U32.AND P0, PT, R4, RZ, PT ;  /* 0x000000ff0400720c */ /* 0x000fe40003f05070 */
[C---:B------:R-:W-:Y:S02]  /*44b0*/  ISETP.NE.AND.EX P1, PT, R5.reuse, RZ, PT, P1 ;  /* 0x000000ff0500720c */ /* 0x040fe40003f25310 */
[----:B------:R-:W-:Y:S01]  /*44c0*/  ISETP.NE.AND.EX P0, PT, R5, RZ, PT, P0 ;  /* 0x000000ff0500720c */ /* 0x000fe20003f05300 */
[----:B------:R-:W3:Y:S01]  /*44d0*/  @!UP2 LDCU UR5, c[0x0][0xb0c] ;  /* 0x00016180ff05a7ac */ /* 0x000ee20008000800 */
[----:B------:R-:W-:Y:S02]  /*44e0*/  USHF.L.U32 UR11, UR26, 0x6, URZ ;  /* 0x000000061a0b7899 */ /* 0x000fe400080006ff */
[----:B------:R-:W-:Y:S02]  /*44f0*/  USHF.L.U32 UR10, UR30, 0x6, URZ ;  /* 0x000000061e0a7899 */ /* 0x000fe400080006ff */
[----:B--2---:R-:W-:Y:S07]  /*4500*/  UIMAD.WIDE.U32 UR6, UR14, UR20, URZ ;  /* 0x000000140e0672a5 */ /* 0x004fee000f8e00ff */
[----:B------:R-:W-:Y:S01]  /*4510*/  @!UP2 UMOV UR4, UR7 ;  /* 0x000000070004ac82 */ /* 0x000fe20008000000 */
[----:B---3--:R-:W-:Y:S02]  /*4520*/  @!UP2 UISETP.NE.AND UP0, UPT, UR5, 0x1, UPT ;  /* 0x000000010500a88c */ /* 0x008fe4000bf05270 */
[----:B------:R-:W-:Y:S02]  /*4530*/  @!UP2 USHF.R.U32.HI UR4, URZ, UR21, UR4 ;  /* 0x00000015ff04a299 */ /* 0x000fe40008011604 */
[----:B------:R-:W-:Y:S02]  /*4540*/  UIMAD.WIDE.U32 UR6, UR13, UR23, URZ ;  /* 0x000000170d0672a5 */ /* 0x000fe4000f8e00ff */
[----:B------:R-:W-:Y:S02]  /*4550*/  @!UP2 USEL UR8, UR14, UR4, !UP0 ;  /* 0x000000040e08a287 */ /* 0x000fe4000c000000 */
[----:B------:R-:W-:Y:S03]  /*4560*/  @!UP2 UISETP.NE.AND UP0, UPT, UR22, 0x1, UPT ;  /* 0x000000011600a88c */ /* 0x000fe6000bf05270 */
[----:B------:R-:W-:Y:S02]  /*4570*/  @!UP2 UMOV UR6, UR7 ;  /* 0x000000070006ac82 */ /* 0x000fe40008000000 */
[----:B------:R-:W2:Y:S02]  /*4580*/  @!UP2 LDCU UR4, c[0x0][0xb20] ;  /* 0x00016400ff04a7ac */ /* 0x000ea40008000800 */
[----:B--2---:R-:W-:Y:S04]  /*4590*/  @!UP2 USHF.R.U32.HI UR6, URZ, UR4, UR6 ;  /* 0x00000004ff06a299 */ /* 0x004fe80008011606 */
[----:B------:R-:W-:Y:S04]  /*45a0*/  @!UP2 USEL UR6, UR13, UR6, !UP0 ;  /* 0x000000060d06a287 */ /* 0x000fe8000c000000 */
[----:B------:R-:W-:Y:S02]  /*45b0*/  @!UP2 UIADD3 UR4, UPT, UPT, -UR8, UR6, URZ ;  /* 0x000000060804a290 */ /* 0x000fe4000fffe1ff */
[----:B------:R-:W-:Y:S02]  /*45c0*/  @!UP2 UIADD3 UR6, UPT, UPT, UR8, -UR6, URZ ;  /* 0x800000060806a290 */ /* 0x000fe4000fffe0ff */
[----:B------:R-:W-:Y:S02]  /*45d0*/  @!UP2 UIMAD UR14, UR4, UR5, UR14 ;  /* 0x00000005040ea2a4 */ /* 0x000fe4000f8e020e */
[----:B------:R-:W-:Y:S01]  /*45e0*/  @!UP2 UIMAD UR13, UR6, UR22, UR13 ;  /* 0x00000016060da2a4 */ /* 0x000fe2000f8e020d */
[----:B------:R-:W-:Y:S11]  /*45f0*/  BRA.U UP3, `(.L_x_77) ;  /* 0x0000000103107547 */ /* 0x000ff6000b800000 */
[----:B------:R-:W-:Y:S04]  /*4600*/  MOV R6, UR37 ;  /* 0x0000002500067c02 */ /* 0x000fe80008000f00 */
[----:B------:R-:W-:Y:S04]  /*4610*/  SHF.L.U32 R6, R6, 0x1f, RZ ;  /* 0x0000001f06067819 */ /* 0x000fe800000006ff */
[----:B------:R-:W2:Y:S02]  /*4620*/  SYNCS.PHASECHK.TRANS64.TRYWAIT P2, [UR24+0x78], R6 ;  /* 0x00007806ff0075a7 */ /* 0x000ea40008041118 */
[----:B--2---:R-:W-:Y:S05]  /*4630*/  @!P2 BRA `(.L_x_78) ;  /* 0x000000380014a947 */ /* 0x004fea0003800000 */
.L_x_77:
[----:B------:R-:W-:Y:S05]  /*4640*/  @!P1 BRA `(.L_x_79) ;  /* 0x0000000000309947 */ /* 0x000fea0003800000 */
[----:B----4-:R-:W-:Y:S01]  /*4650*/  ISETP.NE.U32.AND P1, PT, R2, RZ, PT ;  /* 0x000000ff0200720c */ /* 0x010fe20003f25070 */
[----:B------:R-:W2:Y:S01]  /*4660*/  LDCU.64 UR4, c[0x0][0x358] ;  /* 0x00006b00ff0477ac */ /* 0x000ea20008000a00 */
[----:B------:R-:W-:Y:S02]  /*4670*/  IMAD.MOV.U32 R53, RZ, RZ, 0x1 ;  /* 0x00000001ff357424 */ /* 0x000fe400078e00ff */
[----:B------:R-:W-:Y:S11]  /*4680*/  ISETP.NE.AND.EX P1, PT, R3, RZ, PT, P1 ;  /* 0x000000ff0300720c */ /* 0x000ff60003f25310 */
[----:B------:R-:W-:Y:S02]  /*4690*/  @!UPT UIADD3 URZ, UPT, UPT, URZ, URZ, URZ ;  /* 0x000000fffffff290 */ /* 0x000fe4000fffe0ff */
[----:B------:R-:W3:Y:S01]  /*46a0*/  @P1 LDC.64 R8, c[0x0][0x888] ;  /* 0x00022200ff081b82 */ /* 0x000ee20000000a00 */
[----:B-1----:R-:W-:Y:S04]  /*46b0*/  @P1 IMAD R0, R4, UR36, RZ ;  /* 0x0000002404001c24 */ /* 0x002fe8000f8e02ff */
[----:B---3--:R-:W-:Y:S04]  /*46c0*/  @P1 IMAD.WIDE R8, R0, 0x4, R8 ;  /* 0x0000000400081825 */ /* 0x008fe800078e0208 */
[----:B------:R-:W-:Y:S01]  /*46d0*/  HFMA2 R0, -RZ, RZ, 0, 5.9604644775390625e-08 ;  /* 0x00000001ff007431 */ /* 0x000fe200000001ff */
[----:B--2--5:R2:W5:Y:S04]  /*46e0*/  @P1 LDG.E R26, desc[UR4][R8.64] ;  /* 0x00000004081a1981 */ /* 0x024568000c1e1900 */
[----:B------:R-:W-:Y:S01]  /*46f0*/  @!P1 PRMT R53, R0, 0x7610, R53 ;  /* 0x0000761000359816 */ /* 0x000fe20000000035 */
[----:B--2---:R-:W3:Y:S06]  /*4700*/  @!P1 LDC R26, c[0x0][0x880] ;  /* 0x00022000ff1a9b82 */ /* 0x004eec0000000800 */
.L_x_79:
[----:B---3-5:R-:W-:Y:S01]  /*4710*/  @!P0 FSETP.EQ.AND P1, PT, R26, RZ, PT ;  /* 0x000000ff1a00820b */ /* 0x028fe20003f22000 */
[----:B------:R-:W-:Y:S01]  /*4720*/  @!UPT UIADD3 URZ, UPT, UPT, URZ, URZ, URZ ;  /* 0x000000fffffff290 */ /* 0x000fe2000fffe0ff */
[----:B------:R-:W-:Y:S11]  /*4730*/  @!P0 BRA `(.L_x_80) ;  /* 0x0000000000188947 */ /* 0x000ff60003800000 */
[----:B------:R-:W-:Y:S02]  /*4740*/  LOP3.LUT P0, RZ, R53, 0xff, RZ, 0xc0, !PT ;  /* 0x000000ff35ff7812 */ /* 0x000fe4000780c0ff */
[----:B----4-:R-:W-:Y:S04]  /*4750*/  ISETP.NE.U32.AND P1, PT, R2, RZ, PT ;  /* 0x000000ff0200720c */ /* 0x010fe80003f25070 */
[----:B------:R-:W-:Y:S04]  /*4760*/  ISETP.NE.AND.EX P1, PT, R3, RZ, PT, P1 ;  /* 0x000000ff0300720c */ /* 0x000fe80003f25310 */
[----:B------:R-:W-:Y:S03]  /*4770*/  PLOP3.LUT P1, PT, P1, PT, PT, 0x8, 0x80 ;  /* 0x000000000080781c */ /* 0x000fe60000f2e170 */
[----:B------:R-:W-:Y:S11]  /*4780*/  @P0 FSETP.EQ.AND P1, PT, R26, RZ, PT ;  /* 0x000000ff1a00020b */ /* 0x000ff60003f22000 */
[----:B------:R-:W-:Y:S02]  /*4790*/  @!UPT UIADD3 URZ, UPT, UPT, URZ, URZ, URZ ;  /* 0x000000fffffff290 */ /* 0x000fe4000fffe0ff */
.L_x_80:
[----:B------:R-:W-:Y:S01]  /*47a0*/  ULEA UR4, UR12, UR24, 0x3 ;  /* 0x000000180c047291 */ /* 0x000fe2000f8e18ff */
[----:B------:R-:W-:Y:S02]  /*47b0*/  SHF.L.U32 R9, R15, 0x1f, RZ ;  /* 0x0000001f0f097819 */ /* 0x000fe400000006ff */
[----:B------:R-:W-:Y:S04]  /*47c0*/  ELECT P0, URZ, PT ;  /* 0x0000000000ff782f */ /* 0x000fe80003800000 */
[----:B------:R-:W-:Y:S02]  /*47d0*/  PLOP3.LUT P1, PT, P1, P0, PT, 0xf2, 0x2f ;  /* 0x00000000002f781c */ /* 0x000fe40000f21e72 */
[----:B------:R-:W2:Y:S11]  /*47e0*/  SYNCS.PHASECHK.TRANS64.TRYWAIT P2, [UR4+0x58], R9 ;  /* 0x00005809ff0075a7 */ /* 0x000eb60008041104 */
[----:B------:R-:W-:Y:S05]  /*47f0*/  @!P1 IADD3 R8, P0, PT, R16, 0x580, RZ ;  /* 0x0000058010089810 */ /* 0x000fea0007f1e0ff */
[----:B-1----:R-:W-:Y:S01]  /*4800*/  @!P1 IMAD.X R6, RZ, RZ, R17, P0 ;  /* 0x000000ffff069224 */ /* 0x002fe200000e0611 */
[----:B--2---:R-:W-:Y:S07]  /*4810*/  @!P2 BRA `(.L_x_81) ;  /* 0x0000003400b4a947 */ /* 0x004fee0003800000 */
.L_x_152:
[----:B------:R-:W-:Y:S01]  /*4820*/  @!P1 R2UR UR7, R6 ;  /* 0x00000000060792ca */ /* 0x000fe200000e0000 */
[----:B------:R-:W-:Y:S01]  /*4830*/  UIADD3 UR5, UPT, UPT, UR12, 0x1, URZ ;  /* 0x000000010c057890 */ /* 0x000fe2000fffe0ff */
[----:B------:R-:W-:Y:S01]  /*4840*/  @!P1 R2UR UR6, R8 ;  /* 0x00000000080692ca */ /* 0x000fe200000e0000 */
[----:B------:R-:W-:Y:S01]  /*4850*/  UIADD3 UR9, UPT, UPT, UR4, 0x40, URZ ;  /* 0x0000004004097890 */ /* 0x000fe2000fffe0ff */
[----:B------:R-:W-:Y:S01]  /*4860*/  @!P1 IMAD.MOV.U32 R6, RZ, RZ, 0x2000 ;  /* 0x00002000ff069424 */ /* 0x000fe200078e00ff */
[----:B------:R-:W-:Y:S01]  /*4870*/  UISETP.NE.AND UP0, UPT, UR5, 0x3, UPT ;  /* 0x000000030500788c */ /* 0x000fe2000bf05270 */
[----:B------:R-:W-:Y:S01]  /*4880*/  VIADD R14, R14, 0x1 ;  /* 0x000000010e0e7836 */ /* 0x000fe20000000000 */
[----:B------:R-:W-:Y:S01]  /*4890*/  UMOV UR22, 0x0 ;  /* 0x0000000000167882 */ /* 0x000fe20000000000 */
[----:B------:R-:W-:Y:S01]  /*48a0*/  UMOV UR23, 0x10000000 ;  /* 0x1000000000177882 */ /* 0x000fe20000000000 */
[----:B------:R-:W-:Y:S04]  /*48b0*/  UPRMT UR20, UR54, 0x654, UR9 ;  /* 0x0000065436147896 */ /* 0x000fe80008000009 */
[----:B-1----:R-:W-:Y:S01]  /*48c0*/  IMAD.U32 R9, RZ, RZ, UR7 ;  /* 0x00000007ff097e24 */ /* 0x002fe2000f8e00ff */
[----:B------:R-:W-:Y:S01]  /*48d0*/  USEL UR7, URZ, 0x1, UP0 ;  /* 0x00000001ff077887 */ /* 0x000fe20008000000 */
[----:B------:R-:W-:Y:S01]  /*48e0*/  IMAD.U32 R8, RZ, RZ, UR6 ;  /* 0x00000006ff087e24 */ /* 0x000fe2000f8e00ff */
[----:B------:R-:W-:Y:S02]  /*48f0*/  USEL UR6, UR5, URZ, UP0 ;  /* 0x000000ff05067287 */ /* 0x000fe40008000000 */
[----:B------:R-:W-:Y:S01]  /*4900*/  VOTEU.ALL UP0, P1 ;  /* 0x0000000000ff7886 */ /* 0x000fe20000800000 */
[----:B------:R-:W-:Y:S02]  /*4910*/  @!P1 R2UR UR19, R9 ;  /* 0x00000000091392ca */ /* 0x000fe400000e0000 */
[----:B------:R-:W-:Y:S02]  /*4920*/  @!P1 R2UR UR18, R8 ;  /* 0x00000000081292ca */ /* 0x000fe400000e0000 */
[----:B------:R-:W-:Y:S01]  /*4930*/  @!UP0 ULEA UR5, UR12, UR24, 0xd ;  /* 0x000000180c058291 */ /* 0x000fe2000f8e68ff */
[----:B------:R-:W-:Y:S02]  /*4940*/  LOP3.LUT R15, R15, UR7, RZ, 0x3c, !PT ;  /* 0x000000070f0f7c12 */ /* 0x000fe4000f8e3cff */
[----:B------:R-:W-:Y:S01]  /*4950*/  UMOV UR12, UR36 ;  /* 0x00000024000c7c82 */ /* 0x000fe20008000000 */
[----:B------:R-:W-:Y:S01]  /*4960*/  @!UP0 UIADD3 UR8, UPT, UPT, UR5, 0x400, URZ ;  /* 0x0000040005088890 */ /* 0x000fe2000fffe0ff */
[----:B------:R-:W-:Y:S01]  /*4970*/  SHF.L.U32 R0, R15, 0x1f, RZ ;  /* 0x0000001f0f007819 */ /* 0x000fe200000006ff */
[----:B------:R-:W-:Y:S01]  /*4980*/  VOTEU.ALL UP0, P1 ;  /* 0x0000000000ff7886 */ /* 0x000fe20000800000 */
[----:B------:R-:W-:Y:S06]  /*4990*/  ULEA UR5, UR6, UR24, 0x3 ;  /* 0x0000001806057291 */ /* 0x000fec000f8e18ff */
[----:B------:R1:W-:Y:S01]  /*49a0*/  @!UP0 UTMALDG.3D [UR8], [UR18], desc[UR22] ;  /* 0x00001608120085b4 */ /* 0x0003e20008011000 */
[----:B------:R1:W-:Y:S01]  /*49b0*/  @!P1 SYNCS.ARRIVE.TRANS64.RED.A0TR RZ, [UR4+0x40], R6 ;  /* 0x00004006ffff99a7 */ /* 0x0003e20008300404 */
[----:B------:R-:W-:Y:S01]  /*49c0*/  SYNCS.ARRIVE.TRANS64.RED.A1T0 RZ, [UR20], RZ ;  /* 0x000000ffffff79a7 */ /* 0x000fe20008100414 */
[----:B------:R-:W2:Y:S02]  /*49d0*/  SYNCS.PHASECHK.TRANS64.TRYWAIT P0, [UR5+0x58], R0 ;  /* 0x00005800ff0075a7 */ /* 0x000ea40008001105 */
[----:B-12---:R-:W-:Y:S05]  /*49e0*/  @!P0 BRA `(.L_x_82) ;  /* 0x0000003400588947 */ /* 0x006fea0003800000 */
.L_x_154:
[----:B------:R-:W-:Y:S01]  /*49f0*/  UIADD3 UR9, UPT, UPT, UR5, 0x40, URZ ;  /* 0x0000004005097890 */ /* 0x000fe2000fffe0ff */
[----:B-1----:R-:W-:Y:S01]  /*4a00*/  @!P1 IADD3 R6, P0, PT, R16, 0x580, RZ ;  /* 0x0000058010069810 */ /* 0x002fe20007f1e0ff */
[----:B------:R-:W-:Y:S01]  /*4a10*/  UPLOP3.LUT UP3, UPT, UPT, UPT, UPT, 0x80, 0x8 ;  /* 0x000000000008789c */ /* 0x000fe20003f6f070 */
[----:B------:R-:W-:Y:S01]  /*4a20*/  R2UR UR23, R55 ;  /* 0x00000000371772ca */ /* 0x000fe200000e0000 */
[----:B------:R-:W-:Y:S01]  /*4a30*/  UMOV UR20, 0x0 ;  /* 0x0000000000147882 */ /* 0x000fe20000000000 */
[----:B------:R-:W-:Y:S01]  /*4a40*/  @!P1 R2UR UR7, R6 ;  /* 0x00000000060792ca */ /* 0x000fe200000e0000 */
[----:B------:R-:W-:Y:S01]  /*4a50*/  @!P1 IMAD.X R0, RZ, RZ, R17, P0 ;  /* 0x000000ffff009224 */ /* 0x000fe200000e0611 */
[----:B------:R-:W-:Y:S01]  /*4a60*/  UMOV UR21, 0x10000000 ;  /* 0x1000000000157882 */ /* 0x000fe20000000000 */
[----:B------:R-:W-:Y:S01]  /*4a70*/  UMOV UR12, UR36 ;  /* 0x00000024000c7c82 */ /* 0x000fe20008000000 */
[----:B------:R-:W-:Y:S01]  /*4a80*/  VOTEU.ALL UP0, P1 ;  /* 0x0000000000ff7886 */ /* 0x000fe20000800000 */
[----:B------:R-:W-:Y:S01]  /*4a90*/  R2UR UR22, R56 ;  /* 0x00000000381672ca */ /* 0x000fe200000e0000 */
[----:B------:R-:W-:Y:S01]  /*4aa0*/  UMOV UR36, UR25 ;  /* 0x0000001900247c82 */ /* 0x000fe20008000000 */
[----:B------:R-:W-:Y:S02]  /*4ab0*/  @!P1 R2UR UR4, R0 ;  /* 0x00000000000492ca */ /* 0x000fe400000e0000 */
[----:B------:R-:W-:Y:S01]  /*4ac0*/  @!UP0 UIADD3 UR10, UPT, UPT, UR10, 0x20, URZ ;  /* 0x000000200a0a8890 */ /* 0x000fe2000fffe0ff */
[C---:B------:R-:W-:Y:S01]  /*4ad0*/  ISETP.NE.AND P0, PT, R14.reuse, 0x2, PT ;  /* 0x000000020e00780c */ /* 0x040fe20003f05270 */
[----:B------:R-:W-:Y:S02]  /*4ae0*/  UIADD3 UR30, UPT, UPT, UR13, UR23, URZ ;  /* 0x000000170d1e7290 */ /* 0x000fe4000fffe0ff */
[----:B------:R-:W-:Y:S01]  /*4af0*/  IMAD.U32 R8, RZ, RZ, UR7 ;  /* 0x00000007ff087e24 */ /* 0x000fe2000f8e00ff */
[----:B------:R-:W-:Y:S02]  /*4b00*/  SEL R0, RZ, 0x1, P0 ;  /* 0x00000001ff007807 */ /* 0x000fe40000000000 */
[----:B------:R-:W-:Y:S02]  /*4b10*/  SEL R14, R14, RZ, P0 ;  /* 0x000000ff0e0e7207 */ /* 0x000fe40000000000 */
[----:B------:R-:W-:Y:S01]  /*4b20*/  @!P1 R2UR UR18, R8 ;  /* 0x00000000081292ca */ /* 0x000fe200000e0000 */
[----:B------:R-:W-:Y:S01]  /*4b30*/  UIADD3 UR26, UPT, UPT, UR14, UR22, URZ ;  /* 0x000000160e1a7290 */ /* 0x000fe2000fffe0ff */
[----:B------:R-:W-:Y:S01]  /*4b40*/  IMAD.U32 R9, RZ, RZ, UR4 ;  /* 0x00000004ff097e24 */ /* 0x000fe2000f8e00ff */
[----:B------:R-:W-:Y:S01]  /*4b50*/  @!UP0 ULEA UR4, UR6, UR24, 0xd ;  /* 0x0000001806048291 */ /* 0x000fe2000f8e68ff */
[----:B------:R-:W-:Y:S03]  /*4b60*/  LOP3.LUT R13, R13, R0, RZ, 0x3c, !PT ;  /* 0x000000000d0d7212 */ /* 0x000fe600078e3cff */
[----:B------:R-:W-:Y:S01]  /*4b70*/  @!P1 R2UR UR19, R9 ;  /* 0x00000000091392ca */ /* 0x000fe200000e0000 */
[----:B------:R-:W-:Y:S01]  /*4b80*/  @!UP0 UIADD3 UR8, UPT, UPT, UR4, 0x400, URZ ;  /* 0x0000040004088890 */ /* 0x000fe2000fffe0ff */
[----:B------:R-:W-:Y:S01]  /*4b90*/  VOTEU.ALL UP0, P1 ;  /* 0x0000000000ff7886 */ /* 0x000fe20000800000 */
[----:B------:R-:W-:Y:S10]  /*4ba0*/  UPRMT UR4, UR54, 0x654, UR9 ;  /* 0x0000065436047896 */ /* 0x000ff40008000009 */
[----:B------:R1:W-:Y:S01]  /*4bb0*/  @!UP0 UTMALDG.3D [UR8], [UR18], desc[UR20] ;  /* 0x00001408120085b4 */ /* 0x0003e20008011000 */
[----:B------:R3:W-:Y:S01]  /*4bc0*/  @!P1 SYNCS.ARRIVE.TRANS64.RED.A0TR RZ, [UR5+0x40], R7 ;  /* 0x00004007ffff99a7 */ /* 0x0007e20008300405 */
[----:B------:R-:W-:Y:S01]  /*4bd0*/  SYNCS.ARRIVE.TRANS64.RED.A1T0 RZ, [UR4], RZ ;  /* 0x000000ffffff79a7 */ /* 0x000fe20008100404 */
[----:B------:R-:W-:Y:S04]  /*4be0*/  UIADD3 UR4, UPT, UPT, UR6, 0x1, URZ ;  /* 0x0000000106047890 */ /* 0x000fe8000fffe0ff */
[----:B------:R-:W-:Y:S04]  /*4bf0*/  UISETP.NE.AND UP0, UPT, UR4, 0x3, UPT ;  /* 0x000000030400788c */ /* 0x000fe8000bf05270 */
[----:B------:R-:W-:Y:S06]  /*4c00*/  USEL UR5, URZ, 0x1, UP0 ;  /* 0x00000001ff057887 */ /* 0x000fec0008000000 */
[----:B------:R-:W-:Y:S01]  /*4c10*/  LOP3.LUT R15, R15, UR5, RZ, 0x3c, !PT ;  /* 0x000000050f0f7c12 */ /* 0x000fe2000f8e3cff */
[----:B-1----:R-:W-:Y:S01]  /*4c20*/  USEL UR12, UR4, URZ, UP0 ;  /* 0x000000ff040c7287 */ /* 0x002fe20008000000 */
[----:B------:R-:W-:Y:S11]  /*4c30*/  BRA.U UP1, `(.L_x_83) ;  /* 0xfffffff101f07547 */ /* 0x000ff6000b83ffff */
[----:B------:R-:W-:Y:S01]  /*4c40*/  UIADD3 UR24, UPT, UPT, UR24, 0x58, URZ ;  /* 0x0000005818187890 */ /* 0x000fe2000fffe0ff */
[----:B----4-:R-:W-:-:S03]  /*4c50*/  SHF.L.U32 R2, R15, 0x1f, RZ ;  /* 0x0000001f0f027819 */ /* 0x010fc600000006ff */
[----:B------:R-:W-:-:S09]  /*4c60*/  ULEA UR4, UR12, UR24, 0x3 ;  /* 0x000000180c047291 */ /* 0x000fd2000f8e18ff */
[----:B------:R-:W1:Y:S02]  /*4c70*/  SYNCS.PHASECHK.TRANS64.TRYWAIT P0, [UR4], R2 ;  /* 0x00000002ff0075a7 */ /* 0x000e640008001104 */
[----:B-1----:R-:W-:Y:S05]  /*4c80*/  @!P0 BRA `(.L_x_84) ;  /* 0x0000003000c88947 */ /* 0x002fea0003800000 */
.L_x_156:
        /* <DEDUP_REMOVED lines=9> */
.L_x_158:
[----:B------:R-:W-:-:S04]  /*4d20*/  UIADD3 UR4, UPT, UPT, UR4, 0x1, URZ ;  /* 0x0000000104047890 */ /* 0x000fc8000fffe0ff */
[----:B------:R-:W-:-:S04]  /*4d30*/  UISETP.NE.AND UP0, UPT, UR4, 0x3, UPT ;  /* 0x000000030400788c */ /* 0x000fc8000bf05270 */
[----:B------:R-:W-:Y:S02]  /*4d40*/  USEL UR5, URZ, 0x1, UP0 ;  /* 0x00000001ff057887 */ /* 0x000fe40008000000 */
[----:B------:R-:W-:-:S04]  /*4d50*/  USEL UR4, UR4, URZ, UP0 ;  /* 0x000000ff04047287 */ /* 0x000fc80008000000 */
[----:B------:R-:W-:Y:S01]  /*4d60*/  ULEA UR4, UR4, UR24, 0x3 ;  /* 0x0000001804047291 */ /* 0x000fe2000f8e18ff */
[----:B-1----:R-:W-:-:S04]  /*4d70*/  LOP3.LUT R2, R15, UR5, RZ, 0x3c, !PT ;  /* 0x000000050f027c12 */ /* 0x002fc8000f8e3cff */
[----:B------:R-:W-:Y:S01]  /*4d80*/  SHF.L.U32 R2, R2, 0x1f, RZ ;  /* 0x0000001f02027819 */ /* 0x000fe200000006ff */
[----:B------:R-:W-:-:S07]  /*4d90*/  IMAD.U32 R0, RZ, RZ, UR4 ;  /* 0x00000004ff007e24 */ /* 0x000fce000f8e00ff */
.L_x_86:
[----:B-1----:R1:W2:Y:S02]  /*4da0*/  SYNCS.PHASECHK.TRANS64.TRYWAIT P0, [R0+URZ], R2 ;  /* 0x00000002000075a7 */ /* 0x0022a400080011ff */
[----:B--2---:R-:W-:Y:S05]  /*4db0*/  @!P0 NANOSLEEP.SYNCS 0x989680 ;  /* 0x009896800000895d */ /* 0x004fea0003900000 */
[----:B------:R-:W2:Y:S02]  /*4dc0*/  @!P0 SYNCS.PHASECHK.TRANS64 P0, [R0+URZ], R2 ;  /* 0x00000002000085a7 */ /* 0x000ea400080010ff */
[----:B--2---:R-:W-:Y:S05]  /*4dd0*/  @P0 EXIT ;  /* 0x000000000000094d */ /* 0x004fea0003800000 */
[----:B------:R-:W-:Y:S05]  /*4de0*/  BRA `(.L_x_86) ;  /* 0xfffffffc00ec7947 */ /* 0x000fea000383ffff */
.L_x_74:
[----:B------:R-:W-:-:S06]  /*4df0*/  UISETP.GE.AND UP0, UPT, UR22, 0x4, UPT ;  /* 0x000000041600788c */ /* 0x000fcc000bf06270 */
[----:B------:R-:W-:-:S13]  /*4e00*/  PLOP3.LUT P0, PT, PT, PT, UP0, 0x80, 0x8 ;  /* 0x000000000008781c */ /* 0x000fda0003f0f008 */
[----:B------:R-:W-:Y:S05]  /*4e10*/  @!P0 EXIT ;  /* 0x000000000000894d */ /* 0x000fea0003800000 */
[----:B------:R-:W-:Y:S01]  /*4e20*/  BAR.SYNC.DEFER_BLOCKING 0x6, 0xa0 ;  /* 0x0182800000007b1d */ /* 0x000fe20000010000 */
[C---:B------:R-:W-:Y:S01]  /*4e30*/  IMAD.SHL.U32 R4, R64.reuse, 0x20, RZ ;  /* 0x0000002040047824 */ /* 0x040fe200078e00ff */
[C---:B------:R-:W-:Y:S01]  /*4e40*/  R2P PR, R64.reuse, 0x6 ;  /* 0x0000000640007804 */ /* 0x040fe20000000000 */
[C---:B------:R-:W-:Y:S01]  /*4e50*/  IMAD.SHL.U32 R2, R64.reuse, 0x4, RZ ;  /* 0x0000000440027824 */ /* 0x040fe200078e00ff */
[----:B------:R-:W-:Y:S01]  /*4e60*/  CS2R R60, SRZ ;  /* 0x00000000003c7805 */ /* 0x000fe2000001ff00 */
[----:B------:R-:W-:Y:S01]  /*4e70*/  IMAD.U32 R23, R64, 0x10000, RZ ;  /* 0x0001000040177824 */ /* 0x000fe200078e00ff */
[----:B------:R-:W-:Y:S01]  /*4e80*/  UMOV UR44, 0x400 ;  /* 0x00000400002c7882 */ /* 0x000fe20000000000 */
[----:B------:R-:W1:Y:S01]  /*4e90*/  LDCU.64 UR4, c[0x0][0x890] ;  /* 0x00011200ff0477ac */ /* 0x000e620008000a00 */
[----:B------:R-:W2:Y:S01]  /*4ea0*/  LDC.64 R50, c[0x0][0x8b0] ;  /* 0x00022c00ff327b82 */ /* 0x000ea20000000a00 */
[----:B------:R-:W-:Y:S01]  /*4eb0*/  LOP3.LUT R3, R4, 0xe0, RZ, 0xc0, !PT ;  /* 0x000000e004037812 */ /* 0x000fe200078ec0ff */
[----:B------:R-:W-:Y:S01]  /*4ec0*/  IMAD.SHL.U32 R52, R64, 0x10, RZ ;  /* 0x0000001040347824 */ /* 0x000fe200078e00ff */
[----:B------:R-:W-:Y:S01]  /*4ed0*/  ULEA UR44, UR54, UR44, 0x18 ;  /* 0x0000002c362c7291 */ /* 0x000fe2000f8ec0ff */
[----:B------:R-:W-:Y:S01]  /*4ee0*/  LOP3.LUT R4, R4, 0x100, RZ, 0xc0, !PT ;  /* 0x0000010004047812 */ /* 0x000fe200078ec0ff */
[----:B------:R-:W-:Y:S01]  /*4ef0*/  IMAD.MOV.U32 R63, RZ, RZ, 0x8 ;  /* 0x00000008ff3f7424 */ /* 0x000fe200078e00ff */
[----:B------:R-:W-:Y:S01]  /*4f00*/  LOP3.LUT R2, R3, 0x1c, R2, 0xf8, !PT ;  /* 0x0000001c03027812 */ /* 0x000fe200078ef802 */
[----:B------:R-:W-:Y:S01]  /*4f10*/  IMAD.MOV.U32 R62, RZ, RZ, 0x10 ;  /* 0x00000010ff3e7424 */ /* 0x000fe200078e00ff */
[----:B------:R-:W3:Y:S01]  /*4f20*/  LDC.64 R48, c[0x0][0x8a8] ;  /* 0x00022a00ff307b82 */ /* 0x000ee20000000a00 */
[----:B------:R-:W-:Y:S01]  /*4f30*/  SHF.R.U32.HI R3, RZ, 0x2, R64 ;  /* 0x00000002ff037819 */ /* 0x000fe20000011640 */
[----:B------:R-:W-:Y:S01]  /*4f40*/  IMAD.MOV.U32 R22, RZ, RZ, RZ ;  /* 0x000000ffff167224 */ /* 0x000fe200078e00ff */
[----:B------:R-:W-:Y:S01]  /*4f50*/  LOP3.LUT R23, R23, 0x600000, RZ, 0xc0, !PT ;  /* 0x0060000017177812 */ /* 0x000fe200078ec0ff */
[----:B------:R-:W-:Y:S01]  /*4f60*/  IMAD.MOV.U32 R59, RZ, RZ, RZ ;  /* 0x000000ffff3b7224 */ /* 0x000fe200078e00ff */
[----:B------:R-:W-:Y:S01]  /*4f70*/  LOP3.LUT R52, R4, 0x600, R52, 0xf8, !PT ;  /* 0x0000060004347812 */ /* 0x000fe200078ef834 */
[----:B------:R-:W4:Y:S01]  /*4f80*/  LDCU UR63, c[0x0][0x370] ;  /* 0x00006e00ff3f77ac */ /* 0x000f220008000800 */
[----:B------:R-:W-:Y:S01]  /*4f90*/  LOP3.LUT R2, R2, 0x4, R3, 0x78, !PT ;  /* 0x0000000402027812 */ /* 0x000fe200078e7803 */
[----:B------:R-:W4:Y:S01]  /*4fa0*/  LDS R0, [UR44+0x130] ;  /* 0x0001302cff007984 */ /* 0x000f220008000800 */
[----:B-1----:R-:W-:Y:S01]  /*4fb0*/  IMAD.U32 R66, RZ, RZ, UR4 ;  /* 0x00000004ff427e24 */ /* 0x002fe2000f8e00ff */
[----:B------:R-:W-:Y:S01]  /*4fc0*/  UIADD3 UR4, UPT, UPT, UR44, 0x400, URZ ;  /* 0x000004002c047890 */ /* 0x000fe2000fffe0ff */
[----:B------:R-:W-:Y:S01]  /*4fd0*/  LOP3.LUT R52, R52, R2, RZ, 0xfc, !PT ;  /* 0x0000000234347212 */ /* 0x000fe200078efcff */
[----:B------:R-:W-:Y:S01]  /*4fe0*/  IMAD.U32 R65, RZ, RZ, UR5 ;  /* 0x00000005ff417e24 */ /* 0x000fe2000f8e00ff */
[----:B------:R-:W-:Y:S01]  /*4ff0*/  LOP3.LUT R64, R64, 0x60, RZ, 0xc0, !PT ;  /* 0x0000006040407812 */ /* 0x000fe200078ec0ff */
[----:B------:R-:W1:Y:S01]  /*5000*/  LDCU UR41, c[0x0][0xb0c] ;  /* 0x00016180ff2977ac */ /* 0x000e620008000800 */
[----:B------:R-:W-:Y:S01]  /*5010*/  SEL R63, R63, 0xfffffff8, !P1 ;  /* 0xfffffff83f3f7807 */ /* 0x000fe20004800000 */
[----:B------:R-:W-:Y:S01]  /*5020*/  IMAD.U32 R68, RZ, RZ, UR4 ;  /* 0x00000004ff447e24 */ /* 0x000fe2000f8e00ff */
[----:B------:R-:W-:Y:S01]  /*5030*/  SEL R62, R62, 0xfffffff0, !P2 ;  /* 0xfffffff03e3e7807 */ /* 0x000fe20005000000 */
[----:B------:R-:W1:Y:S01]  /*5040*/  LDCU UR39, c[0x0][0xb30] ;  /* 0x00016600ff2777ac */ /* 0x000e620008000800 */
[----:B------:R-:W1:Y:S01]  /*5050*/  LDCU.64 UR60, c[0x0][0x888] ;  /* 0x00011100ff3c77ac */ /* 0x000e620008000a00 */
[----:B------:R-:W1:Y:S01]  /*5060*/  LDCU.64 UR42, c[0x0][0xb28] ;  /* 0x00016500ff2a77ac */ /* 0x000e620008000a00 */
[----:B------:R-:W1:Y:S01]  /*5070*/  LDCU.128 UR56, c[0x0][0xb10] ;  /* 0x00016200ff3877ac */ /* 0x000e620008000c00 */
[----:B------:R-:W1:Y:S01]  /*5080*/  LDCU UR62, c[0x0][0x374] ;  /* 0x00006e80ff3e77ac */ /* 0x000e620008000800 */
[----:B------:R-:W-:Y:S01]  /*5090*/  UMOV UR55, 0x1 ;  /* 0x0000000100377882 */ /* 0x000fe20000000000 */
[----:B------:R-:W-:Y:S01]  /*50a0*/  UMOV UR46, URZ ;  /* 0x000000ff002e7c82 */ /* 0x000fe20008000000 */
[----:B------:R-:W-:Y:S01]  /*50b0*/  UMOV UR53, URZ ;  /* 0x000000ff00357c82 */ /* 0x000fe20008000000 */
[----:B------:R-:W-:Y:S01]  /*50c0*/  UMOV UR52, URZ ;  /* 0x000000ff00347c82 */ /* 0x000fe20008000000 */
[----:B-1234-:R-:W-:-:S07]  /*50d0*/  IMAD.IADD R23, R0, 0x1, R23 ;  /* 0x0000000100177824 */ /* 0x01efce00078e0217 */
.L_x_117:
[C---:B------:R-:W-:Y:S02]  /*50e0*/  LEA R0, R59.reuse, UR44, 0x3 ;  /* 0x0000002c3b007c11 */ /* 0x040fe4000f8e18ff */
[----:B------:R-:W-:Y:S02]  /*50f0*/  SHF.L.U32 R2, R60, 0x1f, RZ ;  /* 0x0000001f3c027819 */ /* 0x000fe400000006ff */
[----:B------:R-:W-:Y:S02]  /*5100*/  LEA R4, R59, UR44, 0x4 ;  /* 0x0000002c3b047c11 */ /* 0x000fe4000f8e20ff */
[----:B------:R-:W1:Y:S02]  /*5110*/  SYNCS.PHASECHK.TRANS64.TRYWAIT P0, [R0+URZ+0x80], R2 ;  /* 0x00008002000075a7 */ /* 0x000e6400080011ff */
[----:B-1----:R-:W-:Y:S05]  /*5120*/  @!P0 BRA `(.L_x_87) ;  /* 0x0000002c00d08947 */ /* 0x002fea0003800000 */
.L_x_159:
[----:B------:R-:W-:Y:S01]  /*5130*/  R2UR UR7, R67 ;  /* 0x00000000430772ca */ /* 0x000fe200000e0000 */
[----:B------:R-:W2:Y:S01]  /*5140*/  LDS.128 R4, [R4+0x110] ;  /* 0x0001100004047984 */ /* 0x000ea20000000c00 */
[----:B-1----:R-:W-:Y:S01]  /*5150*/  VIADD R0, R0, 0x90 ;  /* 0x0000009000007836 */ /* 0x002fe20000000000 */
[----:B------:R-:W-:Y:S04]  /*5160*/  UISETP.GE.AND UP0, UPT, UR40, 0x1, UPT ;  /* 0x000000012800788c */ /* 0x000fe8000bf06270 */
[----:B------:R-:W-:Y:S01]  /*5170*/  PRMT R0, RZ, 0x654, R0 ;  /* 0x00000654ff007816 */ /* 0x000fe20000000000 */
[----:B------:R-:W-:Y:S01]  /*5180*/  @!PT LDS RZ, [RZ] ;  /* 0x00000000fffff984 */ /* 0x000fe20000000800 */
[----:B------:R-:W-:Y:S01]  /*5190*/  @!PT LDS RZ, [RZ] ;  /* 0x00000000fffff984 */ /* 0x000fe20000000800 */
[----:B------:R-:W-:Y:S01]  /*51a0*/  @!PT LDS RZ, [RZ] ;  /* 0x00000000fffff984 */ /* 0x000fe20000000800 */
[----:B------:R-:W-:Y:S01]  /*51b0*/  @!PT LDS RZ, [RZ] ;  /* 0x00000000fffff984 */ /* 0x000fe20000000800 */
[----:B------:R1:W-:Y:S06]  /*51c0*/  MEMBAR.ALL.CTA ;  /* 0x0000000000007992 */ /* 0x0003ec0000008000 */
[----:B-1----:R-:W1:Y:S02]  /*51d0*/  FENCE.VIEW.ASYNC.S ;  /* 0x00000000000073c6 */ /* 0x002e640000000000 */
[----:B-1----:R1:W-:Y:S01]  /*51e0*/  SYNCS.ARRIVE.TRANS64.RED.A1T0 RZ, [R0+URZ], RZ ;  /* 0x000000ff00ff79a7 */ /* 0x0023e200081004ff */
[----:B--2---:R-:W-:Y:S11]  /*51f0*/  LOP3.LUT P0, RZ, R6, 0x1, RZ, 0xc0, !PT ;  /* 0x0000000106ff7812 */ /* 0x004ff6000780c0ff */
[----:B------:R-:W-:Y:S02]  /*5200*/  @!UPT UIADD3 URZ, UPT, UPT, URZ, URZ, URZ ;  /* 0x000000fffffff290 */ /* 0x000fe4000fffe0ff */
[----:B------:R-:W-:Y:S01]  /*5210*/  VOTEU.ANY UP1, P0 ;  /* 0x0000000000ff7886 */ /* 0x000fe20000020100 */
[----:B------:R-:W-:Y:S01]  /*5220*/  PLOP3.LUT P0, PT, PT, PT, UP1, 0x80, 0x8 ;  /* 0x000000000008781c */ /* 0x000fe20003f0f018 */
[----:B------:R-:W-:Y:S06]  /*5230*/  UP2UR UR4, UPR, URZ, 0x2 ;  /* 0x00000002ff047883 */ /* 0x000fec0008000000 */
[----:B------:R-:W-:Y:S06]  /*5240*/  IMAD.U32 R69, RZ, RZ, UR4 ;  /* 0x00000004ff457e24 */ /* 0x000fec000f8e00ff */
[----:B------:R-:W-:Y:S02]  /*5250*/  @P0 SHF.R.U32.HI R2, RZ, 0x10, R5 ;  /* 0x00000010ff020819 */ /* 0x000fe40000011605 */
[----:B------:R-:W-:Y:S02]  /*5260*/  @P0 MOV R3, R4 ;  /* 0x0000000400030202 */ /* 0x000fe40000000f00 */
[----:B------:R-:W-:Y:S02]  /*5270*/  @P0 R2UR UR4, R2 ;  /* 0x00000000020402ca */ /* 0x000fe400000e0000 */
[----:B------:R-:W-:Y:S02]  /*5280*/  @P0 LOP3.LUT R4, R5, 0xffff, RZ, 0xc0, !PT ;  /* 0x0000ffff05040812 */ /* 0x000fe400078ec0ff */
[----:B------:R-:W-:Y:S02]  /*5290*/  @P0 R2UR UR6, R3 ;  /* 0x00000000030602ca */ /* 0x000fe400000e0000 */
[----:B------:R-:W-:Y:S07]  /*52a0*/  @P0 R2UR UR5, R4 ;  /* 0x00000000040502ca */ /* 0x000fee00000e0000 */
[----:B------:R-:W-:Y:S02]  /*52b0*/  @UP1 UMOV UR7, UR4 ;  /* 0x0000000400071c82 */ /* 0x000fe40008000000 */
[----:B------:R-:W-:Y:S02]  /*52c0*/  IMAD.U32 R67, RZ, RZ, UR7 ;  /* 0x00000007ff437e24 */ /* 0x000fe4000f8e00ff */
[----:B------:R-:W-:Y:S02]  /*52d0*/  @UP1 UMOV UR38, UR6 ;  /* 0x0000000600261c82 */ /* 0x000fe40008000000 */
[----:B------:R-:W-:Y:S01]  /*52e0*/  @UP1 UMOV UR37, UR5 ;  /* 0x0000000500251c82 */ /* 0x000fe20008000000 */
[----:B-1----:R-:W-:Y:S05]  /*52f0*/  BRA.U !UP0, `(.L_x_88) ;  /* 0x0000000108cc7547 */ /* 0x002fea000b800000 */
[----:B------:R-:W1:Y:S01]  /*5300*/  LDCU UR12, c[0x0][0xb20] ;  /* 0x00016400ff0c77ac */ /* 0x000e620008000800 */
[----:B------:R-:W-:Y:S02]  /*5310*/  UIMAD.WIDE.U32 UR4, UR62, UR59, URZ ;  /* 0x0000003b3e0472a5 */ /* 0x000fe4000f8e00ff */
[----:B------:R-:W-:Y:S02]  /*5320*/  UIMAD.WIDE.U32 UR6, UR63, UR56, URZ ;  /* 0x000000383f0672a5 */ /* 0x000fe4000f8e00ff */
[----:B------:R-:W-:Y:S02]  /*5330*/  UISETP.NE.AND UP0, UPT, UR58, 0x1, UPT ;  /* 0x000000013a00788c */ /* 0x000fe4000bf05270 */
[----:B------:R-:W-:Y:S02]  /*5340*/  UIMAD.WIDE.U32 UR8, UR37, UR59, URZ ;  /* 0x0000003b250872a5 */ /* 0x000fe4000f8e00ff */
[----:B------:R-:W-:Y:S02]  /*5350*/  UIMAD.WIDE.U32 UR10, UR38, UR56, URZ ;  /* 0x00000038260a72a5 */ /* 0x000fe4000f8e00ff */
[----:B------:R-:W-:Y:S02]  /*5360*/  UISETP.NE.AND UP1, UPT, UR41, 0x1, UPT ;  /* 0x000000012900788c */ /* 0x000fe4000bf25270 */
[----:B------:R-:W-:Y:S01]  /*5370*/  UISETP.NE.AND UP2, UPT, UR40, 0x1, UPT ;  /* 0x000000012800788c */ /* 0x000fe2000bf45270 */
[----:B------:R-:W-:Y:S02]  /*5380*/  UMOV UR4, UR5 ;  /* 0x0000000500047c82 */ /* 0x000fe40008000000 */
[----:B-1----:R-:W-:Y:S03]  /*5390*/  USHF.R.U32.HI UR5, URZ, UR12, UR4 ;  /* 0x0000000cff057299 */ /* 0x002fe60008011604 */
[----:B------:R-:W-:Y:S02]  /*53a0*/  UMOV UR4, UR7 ;  /* 0x0000000700047c82 */ /* 0x000fe40008000000 */
[----:B------:R-:W-:Y:S02]  /*53b0*/  USHF.R.U32.HI UR7, URZ, UR57, UR4 ;  /* 0x00000039ff077299 */ /* 0x000fe40008011604 */
[----:B------:R-:W-:Y:S02]  /*53c0*/  USEL UR4, UR62, UR5, !UP0 ;  /* 0x000000053e047287 */ /* 0x000fe4000c000000 */
[----:B------:R-:W-:Y:S01]  /*53d0*/  USEL UR7, UR63, UR7, !UP1 ;  /* 0x000000073f077287 */ /* 0x000fe2000c800000 */
[----:B------:R-:W-:Y:S01]  /*53e0*/  UMOV UR5, UR9 ;  /* 0x0000000900057c82 */ /* 0x000fe20008000000 */
[----:B------:R-:W-:Y:S02]  /*53f0*/  UIMAD.WIDE.U32 UR8, UR4, UR42, URZ ;  /* 0x0000002a040872a5 */ /* 0x000fe4000f8e00ff */
[----:B------:R-:W-:Y:S03]  /*5400*/  USHF.R.U32.HI UR6, URZ, UR12, UR5 ;  /* 0x0000000cff067299 */ /* 0x000fe60008011605 */
[----:B------:R-:W-:Y:S01]  /*5410*/  UMOV UR5, UR11 ;  /* 0x0000000b00057c82 */ /* 0x000fe20008000000 */
[----:B------:R-:W-:Y:S02]  /*5420*/  UIMAD.WIDE.U32 UR10, UR7, UR42, URZ ;  /* 0x0000002a070a72a5 */ /* 0x000fe4000f8e00ff */
[----:B------:R-:W-:Y:S02]  /*5430*/  USHF.R.U32.HI UR12, URZ, UR57, UR5 ;  /* 0x00000039ff0c7299 */ /* 0x000fe40008011605 */
[----:B------:R-:W-:Y:S01]  /*5440*/  USEL UR6, UR37, UR6, !UP0 ;  /* 0x0000000625067287 */ /* 0x000fe2000c000000 */
[----:B------:R-:W-:Y:S02]  /*5450*/  UMOV UR5, UR9 ;  /* 0x0000000900057c82 */ /* 0x000fe40008000000 */
[----:B------:R-:W-:Y:S01]  /*5460*/  UMOV UR10, UR11 ;  /* 0x0000000b000a7c82 */ /* 0x000fe20008000000 */
[----:B------:R-:W-:Y:S02]  /*5470*/  @UP2 USHF.R.U32.HI UR4, URZ, UR43, UR5 ;  /* 0x0000002bff042299 */ /* 0x000fe40008011605 */
[----:B------:R-:W-:Y:S02]  /*5480*/  @UP2 USHF.R.U32.HI UR7, URZ, UR43, UR10 ;  /* 0x0000002bff072299 */ /* 0x000fe4000801160a */
[----:B------:R-:W-:Y:S02]  /*5490*/  UIMAD UR4, UR40, UR4, URZ ;  /* 0x00000004280472a4 */ /* 0x000fe4000f8e02ff */
[----:B------:R-:W-:Y:S02]  /*54a0*/  UIMAD.WIDE.U32 UR10, UR6, UR42, URZ ;  /* 0x0000002a060a72a5 */ /* 0x000fe4000f8e00ff */
[----:B------:R-:W-:Y:S02]  /*54b0*/  USEL UR5, UR38, UR12, !UP1 ;  /* 0x0000000c26057287 */ /* 0x000fe4000c800000 */
[----:B------:R-:W-:Y:S02]  /*54c0*/  UIMAD UR8, UR40, UR7, URZ ;  /* 0x00000007280872a4 */ /* 0x000fe4000f8e02ff */
[----:B------:R-:W-:Y:S03]  /*54d0*/  UISETP.GE.AND UP0, UPT, UR6, UR4, UPT ;  /* 0x000000040600728c */ /* 0x000fe6000bf06270 */
[----:B------:R-:W-:Y:S01]  /*54e0*/  UMOV UR4, UR11 ;  /* 0x0000000b00047c82 */ /* 0x000fe20008000000 */
[----:B------:R-:W-:Y:S02]  /*54f0*/  UISETP.GE.OR UP0, UPT, UR5, UR8, UP0 ;  /* 0x000000080500728c */ /* 0x000fe40008706670 */
[----:B------:R-:W-:Y:S02]  /*5500*/  USHF.R.U32.HI UR4, URZ, UR43, UR4 ;  /* 0x0000002bff047299 */ /* 0x000fe40008011604 */
[----:B------:R-:W-:Y:S02]  /*5510*/  UIMAD.WIDE.U32 UR8, UR5, UR42, URZ ;  /* 0x0000002a050872a5 */ /* 0x000fe4000f8e00ff */
[----:B------:R-:W-:Y:S02]  /*5520*/  USEL UR11, UR6, UR4, !UP2 ;  /* 0x00000004060b7287 */ /* 0x000fe4000d000000 */
[----:B------:R-:W-:Y:S02]  /*5530*/  UIADD3 UR8, UPT, UPT, -UR5, URZ, URZ ;  /* 0x000000ff05087290 */ /* 0x000fe4000fffe1ff */
[----:B------:R-:W-:Y:S01]  /*5540*/  UIADD3 UR10, UPT, UPT, -UR11, URZ, URZ ;  /* 0x000000ff0b0a7290 */ /* 0x000fe2000fffe1ff */
[----:B------:R-:W-:Y:S01]  /*5550*/  @!UP0 UMOV UR4, UR9 ;  /* 0x0000000900048c82 */ /* 0x000fe20008000000 */
[----:B------:R-:W-:Y:S02]  /*5560*/  UIADD3 UR9, UPT, UPT, -UR6, URZ, URZ ;  /* 0x000000ff06097290 */ /* 0x000fe4000fffe1ff */
[----:B------:R-:W-:Y:S02]  /*5570*/  @!UP0 USHF.R.U32.HI UR4, URZ, UR43, UR4 ;  /* 0x0000002bff048299 */ /* 0x000fe40008011604 */
[----:B------:R-:W-:Y:S02]  /*5580*/  UIMAD UR10, UR40, UR10, UR6 ;  /* 0x0000000a280a72a4 */ /* 0x000fe4000f8e0206 */
[----:B------:R-:W-:Y:S04]  /*5590*/  @!UP0 USEL UR4, UR5, UR4, !UP2 ;  /* 0x0000000405048287 */ /* 0x000fe8000d000000 */
[----:B------:R-:W-:Y:S02]  /*55a0*/  @!UP0 UIMAD UR10, UR7, UR10, UR4 ;  /* 0x0000000a070a82a4 */ /* 0x000fe4000f8e0204 */
[----:B------:R-:W-:Y:S02]  /*55b0*/  @!UP0 UIADD3 UR11, UPT, UPT, UR11, -UR4, URZ ;  /* 0x800000040b0b8290 */ /* 0x000fe4000fffe0ff */
[----:B------:R-:W-:Y:S02]  /*55c0*/  UIMAD UR7, UR41, UR8, UR38 ;  /* 0x00000008290772a4 */ /* 0x000fe4000f8e0226 */
[----:B------:R-:W-:Y:S02]  /*55d0*/  @!UP0 UIMAD UR6, UR11, UR40, UR5 ;  /* 0x000000280b0682a4 */ /* 0x000fe4000f8e0205 */
[----:B------:R-:W-:Y:S01]  /*55e0*/  UIMAD UR4, UR58, UR9, UR37 ;  /* 0x000000093a0472a4 */ /* 0x000fe2000f8e0225 */
[----:B------:R-:W-:Y:S02]  /*55f0*/  @!UP0 UMOV UR5, UR10 ;  /* 0x0000000a00058c82 */ /* 0x000fe40008000000 */
[----:B------:R-:W-:Y:S02]  /*5600*/  UIMAD UR38, UR5, UR41, UR7 ;  /* 0x00000029052672a4 */ /* 0x000fe4000f8e0207 */
[----:B------:R-:W-:Y:S11]  /*5610*/  UIMAD UR37, UR6, UR58, UR4 ;  /* 0x0000003a062572a4 */ /* 0x000ff6000f8e0204 */
[----:B------:R-:W-:Y:S01]  /*5620*/  @!UPT UIADD3 URZ, UPT, UPT, URZ, URZ, URZ ;  /* 0x000000fffffff290 */ /* 0x000fe2000fffe0ff */
.L_x_88:
[----:B------:R-:W-:Y:S01]  /*5630*/  UISETP.NE.AND UP0, UPT, UR39, 0x1, UPT ;  /* 0x000000012700788c */ /* 0x000fe2000bf05270 */
[----:B------:R-:W-:Y:S01]  /*5640*/  R2UR UR11, R68 ;  /* 0x00000000440b72ca */ /* 0x000fe200000e0000 */
[----:B------:R-:W-:Y:S01]  /*5650*/  USHF.L.U32 UR50, UR26, 0x6, URZ ;  /* 0x000000061a327899 */ /* 0x000fe200080006ff */
[----:B------:R-:W-:Y:S01]  /*5660*/  IADD3 R59, PT, PT, R59, 0x1, RZ ;  /* 0x000000013b3b7810 */ /* 0x000fe20007ffe0ff */
[----:B------:R-:W-:Y:S07]  /*5670*/  USHF.L.U32 UR49, UR30, 0x6, URZ ;  /* 0x000000061e317899 */ /* 0x000fee00080006ff */
[----:B------:R-:W1:Y:S01]  /*5680*/  @!UP0 LDCU.128 UR12, c[0x0][0xb10] ;  /* 0x00016200ff0c87ac */ /* 0x000e620008000c00 */
[----:B------:R-:W2:Y:S01]  /*5690*/  @!UP0 LDCU UR5, c[0x0][0xb0c] ;  /* 0x00016180ff0587ac */ /* 0x000ea20008000800 */
[----:B------:R-:W3:Y:S01]  /*56a0*/  @!UP0 LDCU UR10, c[0x0][0xb20] ;  /* 0x00016400ff0a87ac */ /* 0x000ee20008000800 */
[----:B-1----:R-:W-:Y:S02]  /*56b0*/  UIMAD.WIDE.U32 UR8, UR38, UR12, URZ ;  /* 0x0000000c260872a5 */ /* 0x002fe4000f8e00ff */
[----:B------:R-:W-:Y:S02]  /*56c0*/  UIMAD.WIDE.U32 UR6, UR37, UR15, URZ ;  /* 0x0000000f250672a5 */ /* 0x000fe4000f8e00ff */
[----:B------:R-:W-:Y:S03]  /*56d0*/  @!UP0 UISETP.NE.AND UP1, UPT, UR14, 0x1, UPT ;  /* 0x000000010e00888c */ /* 0x000fe6000bf25270 */
[----:B------:R-:W-:Y:S01]  /*56e0*/  @!UP0 UMOV UR4, UR9 ;  /* 0x0000000900048c82 */ /* 0x000fe20008000000 */
[----:B--2---:R-:W-:Y:S02]  /*56f0*/  @!UP0 UISETP.NE.AND UP2, UPT, UR5, 0x1, UPT ;  /* 0x000000010500888c */ /* 0x004fe4000bf45270 */
[----:B------:R-:W-:Y:S01]  /*5700*/  @!UP0 USHF.R.U32.HI UR4, URZ, UR13, UR4 ;  /* 0x0000000dff048299 */ /* 0x000fe20008011604 */
[----:B------:R-:W-:Y:S02]  /*5710*/  @!UP0 UMOV UR6, UR7 ;  /* 0x0000000700068c82 */ /* 0x000fe40008000000 */
[----:B---3--:R-:W-:Y:S02]  /*5720*/  @!UP0 USHF.R.U32.HI UR6, URZ, UR10, UR6 ;  /* 0x0000000aff068299 */ /* 0x008fe40008011606 */
[----:B------:R-:W-:Y:S02]  /*5730*/  @!UP0 USEL UR7, UR38, UR4, !UP2 ;  /* 0x0000000426078287 */ /* 0x000fe4000d000000 */
[----:B------:R-:W-:Y:S04]  /*5740*/  @!UP0 USEL UR6, UR37, UR6, !UP1 ;  /* 0x0000000625068287 */ /* 0x000fe8000c800000 */
[----:B------:R-:W-:Y:S02]  /*5750*/  @!UP0 UIADD3 UR4, UPT, UPT, -UR7, UR6, URZ ;  /* 0x0000000607048290 */ /* 0x000fe4000fffe1ff */
[----:B------:R-:W-:Y:S02]  /*5760*/  @!UP0 UIADD3 UR6, UPT, UPT, UR7, -UR6, URZ ;  /* 0x8000000607068290 */ /* 0x000fe4000fffe0ff */
[----:B------:R-:W-:Y:S02]  /*5770*/  @!UP0 UIMAD UR38, UR4, UR5, UR38 ;  /* 0x00000005042682a4 */ /* 0x000fe4000f8e0226 */
[----:B------:R-:W-:Y:S02]  /*5780*/  @!UP0 UIMAD UR37, UR6, UR14, UR37 ;  /* 0x0000000e062582a4 */ /* 0x000fe4000f8e0225 */
[----:B------:R-:W-:Y:S09]  /*5790*/  ULOP3.LUT UP0, URZ, UR11, 0x3f0, URZ, 0xc0, !UPT ;  /* 0x000003f00bff7892 */ /* 0x000ff2000f80c0ff */
[----:B------:R-:W-:Y:S05]  /*57a0*/  BRA.U !UP0, `(.L_x_89) ;  /* 0x00000001087c7547 */ /* 0x000fea000b800000 */
[----:B------:R-:W1:Y:S01]  /*57b0*/  LDCU.64 UR8, c[0x4][0x80] ;  /* 0x01001000ff0877ac */ /* 0x000e620008000a00 */
[----:B------:R-:W-:Y:S01]  /*57c0*/  MOV R2, 0x0 ;  /* 0x0000000000027802 */ /* 0x000fe20000000f00 */
[----:B------:R-:W-:Y:S02]  /*57d0*/  HFMA2 R12, -RZ, RZ, 0, 5.9604644775390625e-08 ;  /* 0x00000001ff0c7431 */ /* 0x000fe400000001ff */
[----:B------:R-:W-:Y:S01]  /*57e0*/  IMAD.MOV.U32 R8, RZ, RZ, 0x70 ;  /* 0x00000070ff087424 */ /* 0x000fe200078e00ff */
[----:B------:R2:W3:Y:S01]  /*57f0*/  LDC.64 R14, c[0x4][R2] ;  /* 0x01000000020e7b82 */ /* 0x0004e20000000a00 */
[----:B------:R-:W4:Y:S01]  /*5800*/  LDCU.64 UR6, c[0x4][0x88] ;  /* 0x01001100ff0677ac */ /* 0x000f220008000a00 */
[----:B------:R-:W-:Y:S01]  /*5810*/  IMAD.MOV.U32 R13, RZ, RZ, RZ ;  /* 0x000000ffff0d7224 */ /* 0x000fe200078e00ff */
[----:B------:R-:W2:Y:S01]  /*5820*/  LDCU.64 UR4, c[0x4][0x8] ;  /* 0x01000100ff0477ac */ /* 0x000ea20008000a00 */
[----:B-1----:R-:W-:Y:S01]  /*5830*/  MOV R5, UR9 ;  /* 0x0000000900057c02 */ /* 0x002fe20008000f00 */
[----:B------:R-:W-:Y:S01]  /*5840*/  IMAD.U32 R4, RZ, RZ, UR8 ;  /* 0x00000008ff047e24 */ /* 0x000fe2000f8e00ff */
[----:B----4-:R-:W-:Y:S01]  /*5850*/  MOV R7, UR7 ;  /* 0x0000000700077c02 */ /* 0x010fe20008000f00 */
[----:B------:R-:W-:Y:S01]  /*5860*/  IMAD.U32 R6, RZ, RZ, UR6 ;  /* 0x00000006ff067e24 */ /* 0x000fe2000f8e00ff */
[----:B--2---:R-:W-:Y:S01]  /*5870*/  MOV R11, UR5 ;  /* 0x00000005000b7c02 */ /* 0x004fe20008000f00 */
[----:B------:R-:W-:Y:S02]  /*5880*/  IMAD.U32 R10, RZ, RZ, UR4 ;  /* 0x00000004ff0a7e24 */ /* 0x000fe4000f8e00ff */
[----:B------:R-:W-:Y:S07]  /*5890*/  LEPC R20, `(.L_x_90) ;  /* 0x000000001014794e */ /* 0x000fee0000000000 */
[----:B---3-5:R-:W-:Y:S05]  /*58a0*/  CALL.ABS.NOINC R14 ;  /* 0x000000000e007343 */ /* 0x028fea0003c00000 */
.L_x_90:
[----:B------:R-:W1:Y:S01]  /*58b0*/  LDCU.64 UR8, c[0x4][0x80] ;  /* 0x01001000ff0877ac */ /* 0x000e620008000a00 */
[----:B------:R-:W2:Y:S01]  /*58c0*/  LDC.64 R2, c[0x4][R2] ;  /* 0x0100000002027b82 */ /* 0x000ea20000000a00 */
[----:B------:R-:W-:Y:S02]  /*58d0*/  HFMA2 R12, -RZ, RZ, 0, 5.9604644775390625e-08 ;  /* 0x00000001ff0c7431 */ /* 0x000fe400000001ff */
[----:B------:R-:W-:Y:S02]  /*58e0*/  IMAD.MOV.U32 R8, RZ, RZ, 0x70 ;  /* 0x00000070ff087424 */ /* 0x000fe400078e00ff */
[----:B------:R-:W-:Y:S01]  /*58f0*/  IMAD.MOV.U32 R13, RZ, RZ, RZ ;  /* 0x000000ffff0d7224 */ /* 0x000fe200078e00ff */
[----:B------:R-:W3:Y:S01]  /*5900*/  LDCU.64 UR6, c[0x4][0x88] ;  /* 0x01001100ff0677ac */ /* 0x000ee20008000a00 */
[----:B------:R-:W4:Y:S01]  /*5910*/  LDCU.64 UR4, c[0x4][0x8] ;  /* 0x01000100ff0477ac */ /* 0x000f220008000a00 */
[----:B-1----:R-:W-:Y:S02]  /*5920*/  MOV R4, UR8 ;  /* 0x0000000800047c02 */ /* 0x002fe40008000f00 */
[----:B------:R-:W-:Y:S02]  /*5930*/  MOV R5, UR9 ;  /* 0x0000000900057c02 */ /* 0x000fe40008000f00 */
[----:B---3--:R-:W-:Y:S01]  /*5940*/  MOV R7, UR7 ;  /* 0x0000000700077c02 */ /* 0x008fe20008000f00 */
[----:B------:R-:W-:Y:S01]  /*5950*/  IMAD.U32 R6, RZ, RZ, UR6 ;  /* 0x00000006ff067e24 */ /* 0x000fe2000f8e00ff */
[----:B----4-:R-:W-:Y:S01]  /*5960*/  MOV R11, UR5 ;  /* 0x00000005000b7c02 */ /* 0x010fe20008000f00 */
[----:B------:R-:W-:Y:S02]  /*5970*/  IMAD.U32 R10, RZ, RZ, UR4 ;  /* 0x00000004ff0a7e24 */ /* 0x000fe4000f8e00ff */
[----:B------:R-:W-:Y:S07]  /*5980*/  LEPC R20, `(.L_x_89) ;  /* 0x000000001014794e */ /* 0x000fee0000000000 */
[----:B--2---:R-:W-:Y:S05]  /*5990*/  CALL.ABS.NOINC R2 ;  /* 0x0000000002007343 */ /* 0x004fea0003c00000 */
.L_x_89:
[----:B------:R-:W-:Y:S02]  /*59a0*/  R2UR UR6, R57 ;  /* 0x00000000390672ca */ /* 0x000fe400000e0000 */
[----:B------:R-:W-:Y:S02]  /*59b0*/  R2UR UR5, R66 ;  /* 0x00000000420572ca */ /* 0x000fe400000e0000 */
[----:B------:R-:W-:Y:S02]  /*59c0*/  R2UR UR4, R65 ;  /* 0x00000000410472ca */ /* 0x000fe400000e0000 */
[----:B------:R-:W-:Y:S02]  /*59d0*/  ISETP.NE.U32.AND P4, PT, R50, RZ, PT ;  /* 0x000000ff3200720c */ /* 0x000fe40003f85070 */
[----:B------:R-:W-:Y:S02]  /*59e0*/  ISETP.NE.U32.AND P2, PT, RZ, UR60, PT ;  /* 0x0000003cff007c0c */ /* 0x000fe4000bf45070 */
[----:B------:R-:W-:Y:S02]  /*59f0*/  ISETP.NE.AND.EX P4, PT, R51, RZ, PT, P4 ;  /* 0x000000ff3300720c */ /* 0x000fe40003f85340 */
[----:B------:R-:W-:Y:S01]  /*5a00*/  ISETP.NE.AND.EX P2, PT, RZ, UR61, PT, P2 ;  /* 0x0000003dff007c0c */ /* 0x000fe2000bf45320 */
[----:B------:R-:W-:Y:S02]  /*5a10*/  UISETP.NE.AND UP2, UPT, UR6, URZ, UPT ;  /* 0x000000ff0600728c */ /* 0x000fe4000bf45270 */
[----:B------:R-:W-:Y:S04]  /*5a20*/  UISETP.NE.U32.AND UP0, UPT, UR5, URZ, UPT ;  /* 0x000000ff0500728c */ /* 0x000fe8000bf05070 */
[----:B------:R-:W-:Y:S01]  /*5a30*/  UISETP.NE.AND.EX UP1, UPT, UR4, URZ, UPT, UP0 ;  /* 0x000000ff0400728c */ /* 0x000fe2000bf25300 */
[----:B------:R-:W-:Y:S01]  /*5a40*/  PLOP3.LUT P1, PT, PT, PT, UP2, 0x80, 0x8 ;  /* 0x000000000008781c */ /* 0x000fe20003f2f028 */
[----:B------:R-:W-:Y:S03]  /*5a50*/  UPLOP3.LUT UP0, UPT, UPT, UPT, UPT, 0x40, 0x4 ;  /* 0x000000000004789c */ /* 0x000fe60003f0e870 */
[----:B------:R-:W-:Y:S06]  /*5a60*/  @UP2 UPLOP3.LUT UP0, UPT, UPT, UPT, UP1, 0x80, 0x8 ;  /* 0x000000000008289c */ /* 0x000fec0003f0f010 */
[----:B------:R-:W-:Y:S01]  /*5a70*/  PLOP3.LUT P0, PT, PT, PT, UP0, 0x80, 0x8 ;  /* 0x000000000008781c */ /* 0x000fe20003f0f008 */
[----:B------:R-:W-:Y:S01]  /*5a80*/  @!UPT UIADD3 URZ, UPT, UPT, URZ, URZ, URZ ;  /* 0x000000fffffff290 */ /* 0x000fe2000fffe0ff */
[----:B------:R-:W-:Y:S11]  /*5a90*/  BRA.U !UP1, `(.L_x_91) ;  /* 0x0000000109407547 */ /* 0x000ff6000b800000 */
[----:B------:R-:W-:Y:S01]  /*5aa0*/  UISETP.NE.U32.AND UP0, UPT, UR60, URZ, UPT ;  /* 0x000000ff3c00728c */ /* 0x000fe2000bf05070 */
[----:B------:R-:W-:Y:S01]  /*5ab0*/  R2UR UR6, R66 ;  /* 0x00000000420672ca */ /* 0x000fe200000e0000 */
[----:B------:R-:W1:Y:S01]  /*5ac0*/  LDCU.64 UR8, c[0x0][0x358] ;  /* 0x00006b00ff0877ac */ /* 0x000e620008000a00 */
[----:B------:R-:W-:Y:S02]  /*5ad0*/  HFMA2 R53, -RZ, RZ, 0, 5.9604644775390625e-08 ;  /* 0x00000001ff357431 */ /* 0x000fe400000001ff */
[----:B------:R-:W-:Y:S01]  /*5ae0*/  IMAD.MOV.U32 R0, RZ, RZ, 0x1 ;  /* 0x00000001ff007424 */ /* 0x000fe200078e00ff */
[----:B------:R-:W-:Y:S06]  /*5af0*/  UISETP.NE.AND.EX UP0, UPT, UR61, URZ, UPT, UP0 ;  /* 0x000000ff3d00728c */ /* 0x000fec000bf05300 */
[----:B------:R-:W-:Y:S05]  /*5b00*/  PLOP3.LUT P3, PT, PT, PT, UP0, 0x80, 0x8 ;  /* 0x000000000008781c */ /* 0x000fea0003f6f008 */
[----:B------:R-:W2:Y:S01]  /*5b10*/  @UP0 LDCU.64 UR4, c[0x0][0x888] ;  /* 0x00011100ff0407ac */ /* 0x000ea20008000a00 */
[----:B------:R-:W-:Y:S07]  /*5b20*/  @UP0 UIMAD UR6, UR36, UR6, URZ ;  /* 0x00000006240602a4 */ /* 0x000fee000f8e02ff */
[----:B------:R-:W-:Y:S01]  /*5b30*/  @!P3 PRMT R53, R0, 0x7610, R53 ;  /* 0x000076100035b816 */ /* 0x000fe20000000035 */
[----:B--2---:R-:W-:Y:S06]  /*5b40*/  @UP0 UIMAD.WIDE UR4, UR6, 0x4, UR4 ;  /* 0x00000004060408a5 */ /* 0x004fec000f8e0204 */
[----:B-----5:R-:W-:Y:S02]  /*5b50*/  IMAD.U32 R26, RZ, RZ, UR4 ;  /* 0x00000004ff1a7e24 */ /* 0x020fe4000f8e00ff */
[----:B------:R-:W-:Y:S03]  /*5b60*/  IMAD.U32 R27, RZ, RZ, UR5 ;  /* 0x00000005ff1b7e24 */ /* 0x000fe6000f8e00ff */
[----:B------:R-:W2:Y:S02]  /*5b70*/  @!UP0 LDCU UR4, c[0x0][0x880] ;  /* 0x00011000ff0487ac */ /* 0x000ea40008000800 */
[----:B-1----:R1:W5:Y:S02]  /*5b80*/  @P3 LDG.E R26, desc[UR8][R26.64] ;  /* 0x000000081a1a3981 */ /* 0x002364000c1e1900 */
[----:B-12---:R-:W-:Y:S02]  /*5b90*/  @!P3 MOV R26, UR4 ;  /* 0x00000004001abc02 */ /* 0x006fe40008000f00 */
.L_x_91:
[----:B------:R-:W-:Y:S05]  /*5ba0*/  @!P4 BRA `(.L_x_92) ;  /* 0x000000000024c947 */ /* 0x000fea0003800000 */
[----:B------:R-:W-:Y:S01]  /*5bb0*/  ISETP.NE.U32.AND P3, PT, R48, RZ, PT ;  /* 0x000000ff3000720c */ /* 0x000fe20003f65070 */
[----:B------:R-:W1:Y:S03]  /*5bc0*/  LDCU.64 UR4, c[0x0][0x358] ;  /* 0x00006b00ff0477ac */ /* 0x000e660008000a00 */
[----:B------:R-:W-:Y:S11]  /*5bd0*/  ISETP.NE.AND.EX P3, PT, R49, RZ, PT, P3 ;  /* 0x000000ff3100720c */ /* 0x000ff60003f65330 */
[----:B------:R-:W-:Y:S02]  /*5be0*/  @!UPT UIADD3 URZ, UPT, UPT, URZ, URZ, URZ ;  /* 0x000000fffffff290 */ /* 0x000fe4000fffe0ff */
[----:B------:R-:W2:Y:S01]  /*5bf0*/  @P3 LDC.64 R2, c[0x0][0x8a8] ;  /* 0x00022a00ff023b82 */ /* 0x000ea20000000a00 */
[----:B------:R-:W-:Y:S04]  /*5c00*/  @P3 IMAD R0, R50, UR36, RZ ;  /* 0x0000002432003c24 */ /* 0x000fe8000f8e02ff */
[----:B--2---:R-:W-:Y:S05]  /*5c10*/  @P3 IMAD.WIDE R2, R0, 0x4, R2 ;  /* 0x0000000400023825 */ /* 0x004fea00078e0202 */
[----:B-1---5:R1:W5:Y:S02]  /*5c20*/  @P3 LDG.E R24, desc[UR4][R2.64] ;  /* 0x0000000402183981 */ /* 0x022364000c1e1900 */
[----:B-1----:R-:W2:Y:S02]  /*5c30*/  @!P3 LDC R24, c[0x0][0x8a0] ;  /* 0x00022800ff18bb82 */ /* 0x002ea40000000800 */
.L_x_92:
[----:B-----5:R-:W-:Y:S01]  /*5c40*/  FSETP.NEU.AND P3, PT, R26, RZ, PT ;  /* 0x000000ff1a00720b */ /* 0x020fe20003f6d000 */
[----:B------:R-:W-:Y:S01]  /*5c50*/  IMAD.U32 R2, RZ, RZ, UR46 ;  /* 0x0000002eff027e24 */ /* 0x000fe2000f8e00ff */
[----:B------:R-:W-:Y:S01]  /*5c60*/  SEL R5, RZ, 0xffffffff, P2 ;  /* 0xffffffffff057807 */ /* 0x000fe20001000000 */
[----:B------:R-:W-:Y:S01]  /*5c70*/  ULOP3.LUT UR4, UR55, 0x1, URZ, 0x3c, !UPT ;  /* 0x0000000137047892 */ /* 0x000fe2000f8e3cff */
[----:B------:R-:W-:Y:S01]  /*5c80*/  @P1 LOP3.LUT P2, RZ, R53, 0xff, RZ, 0xc0, !PT ;  /* 0x000000ff35ff1812 */ /* 0x000fe2000784c0ff */
[----:B------:R-:W-:Y:S01]  /*5c90*/  BSSY B1, `(.L_x_93) ;  /* 0x000004b000017945 */ /* 0x000fe20003800000 */
[----:B------:R-:W-:Y:S01]  /*5ca0*/  @P1 SEL R0, RZ, 0xffffffff, P3 ;  /* 0xffffffffff001807 */ /* 0x000fe20001800000 */
[----:B------:R-:W-:Y:S01]  /*5cb0*/  IMAD.MOV.U32 R76, RZ, RZ, 0x1 ;  /* 0x00000001ff4c7424 */ /* 0x000fe200078e00ff */
[----:B------:R-:W-:Y:S01]  /*5cc0*/  LEA R2, R2, UR44, 0x3 ;  /* 0x0000002c02027c11 */ /* 0x000fe2000f8e18ff */
[----:B------:R-:W-:Y:S01]  /*5cd0*/  IMAD.U32 R74, RZ, RZ, UR4 ;  /* 0x00000004ff4a7e24 */ /* 0x000fe2000f8e00ff */
[----:B------:R-:W-:Y:S01]  /*5ce0*/  @P0 SEL R0, R5, R0, !P2 ;  /* 0x0000000005000207 */ /* 0x000fe20005000000 */
[----:B------:R-:W-:Y:S01]  /*5cf0*/  IMAD.U32 R75, RZ, RZ, UR46 ;  /* 0x0000002eff4b7e24 */ /* 0x000fe2000f8e00ff */
[----:B------:R-:W-:Y:S02]  /*5d00*/  LEA R71, R22, UR44, 0x3 ;  /* 0x0000002c16477c11 */ /* 0x000fe4000f8e18ff */
[----:B------:R-:W-:Y:S02]  /*5d10*/  CS2R R38, SRZ ;  /* 0x0000000000267805 */ /* 0x000fe4000001ff00 */
[----:B------:R-:W-:Y:S02]  /*5d20*/  @P1 LOP3.LUT R0, R0, 0x1, RZ, 0xc0, !PT ;  /* 0x0000000100001812 */ /* 0x000fe400078ec0ff */
[----:B------:R-:W-:Y:S02]  /*5d30*/  CS2R R36, SRZ ;  /* 0x0000000000247805 */ /* 0x000fe4000001ff00 */
[----:B------:R-:W-:Y:S02]  /*5d40*/  SHF.L.U32 R3, R61, 0x1f, RZ ;  /* 0x0000001f3d037819 */ /* 0x000fe400000006ff */
[----:B------:R-:W-:Y:S02]  /*5d50*/  CS2R R34, SRZ ;  /* 0x0000000000227805 */ /* 0x000fe4000001ff00 */
[----:B------:R-:W-:Y:S02]  /*5d60*/  ISETP.NE.U32.OR P5, PT, R0, 0x1, !P1 ;  /* 0x000000010000780c */ /* 0x000fe40004fa5470 */
[----:B------:R-:W-:Y:S02]  /*5d70*/  CS2R R32, SRZ ;  /* 0x0000000000207805 */ /* 0x000fe4000001ff00 */
[----:B------:R-:W-:Y:S02]  /*5d80*/  PLOP3.LUT P2, PT, PT, PT, UP1, 0x80, 0x8 ;  /* 0x000000000008781c */ /* 0x000fe40003f4f018 */
[----:B------:R-:W-:Y:S02]  /*5d90*/  CS2R R42, SRZ ;  /* 0x00000000002a7805 */ /* 0x000fe4000001ff00 */
[----:B------:R-:W-:Y:S02]  /*5da0*/  LEA.HI R25, R22, R22, RZ, 0x1 ;  /* 0x0000001616197211 */ /* 0x000fe400078f08ff */
[----:B------:R-:W-:Y:S02]  /*5db0*/  CS2R R40, SRZ ;  /* 0x0000000000287805 */ /* 0x000fe4000001ff00 */
[----:B------:R-:W-:Y:S02]  /*5dc0*/  LOP3.LUT P4, R58, R53, 0xff, RZ, 0xc0, !PT ;  /* 0x000000ff353a7812 */ /* 0x000fe4000788c0ff */
[----:B------:R-:W-:Y:S02]  /*5dd0*/  CS2R R46, SRZ ;  /* 0x00000000002e7805 */ /* 0x000fe4000001ff00 */
[----:B------:R-:W-:Y:S02]  /*5de0*/  SEL R4, RZ, 0xffffffff, P3 ;  /* 0xffffffffff047807 */ /* 0x000fe40001800000 */
[----:B------:R-:W-:Y:S02]  /*5df0*/  CS2R R44, SRZ ;  /* 0x00000000002c7805 */ /* 0x000fe4000001ff00 */
[----:B------:R-:W-:Y:S02]  /*5e00*/  P2R R70, PR, RZ, 0x20 ;  /* 0x00000020ff467803 */ /* 0x000fe40000000000 */
[----:B------:R-:W-:Y:S02]  /*5e10*/  @P5 SHF.L.U32 R0, R74, 0x1f, RZ ;  /* 0x0000001f4a005819 */ /* 0x000fe400000006ff */
[----:B------:R-:W-:Y:S02]  /*5e20*/  @P2 SEL R4, R5, R4, !P4 ;  /* 0x0000000405042207 */ /* 0x000fe40006000000 */
[----:B------:R1:W3:Y:S02]  /*5e30*/  @P5 SYNCS.PHASECHK.TRANS64.TRYWAIT P1, [R2+URZ+0x40], R0 ;  /* 0x00004000020055a7 */ /* 0x0002e400080211ff */
[----:B------:R-:W-:Y:S04]  /*5e40*/  LOP3.LUT R4, R4, 0x1, RZ, 0xc0, !PT ;  /* 0x0000000104047812 */ /* 0x000fe800078ec0ff */
[----:B------:R-:W-:Y:S04]  /*5e50*/  ISETP.NE.U32.AND P2, PT, R4, 0x1, PT ;  /* 0x000000010400780c */ /* 0x000fe80003f45070 */
[----:B------:R-:W-:Y:S01]  /*5e60*/  P2R R77, PR, RZ, 0x4 ;  /* 0x00000004ff4d7803 */ /* 0x000fe20000000000 */
[----:B------:R4:W2:Y:S01]  /*5e70*/  SYNCS.PHASECHK.TRANS64.TRYWAIT P0, [R71+URZ+0xa0], R3 ;  /* 0x0000a003470075a7 */ /* 0x0008a200080011ff */
[C---:B-1----:R-:W-:Y:S01]  /*5e80*/  IMAD.SHL.U32 R0, R25.reuse, 0x20, RZ ;  /* 0x0000002019007824 */ /* 0x042fe200078e00ff */
[----:B------:R-:W-:Y:S04]  /*5e90*/  LOP3.LUT R25, R25, 0xffe, RZ, 0xc0, !PT ;  /* 0x00000ffe19197812 */ /* 0x000fe800078ec0ff */
[----:B------:R-:W-:Y:S01]  /*5ea0*/  LOP3.LUT R0, R0, 0xffffffc0, RZ, 0xc0, !PT ;  /* 0xffffffc000007812 */ /* 0x000fe200078ec0ff */
[----:B------:R-:W-:Y:S04]  /*5eb0*/  IMAD.IADD R25, R22, 0x1, -R25 ;  /* 0x0000000116197824 */ /* 0x000fe800078e0a19 */
[----:B------:R-:W-:Y:S04]  /*5ec0*/  IMAD.IADD R0, R23, 0x1, R0 ;  /* 0x0000000117007824 */ /* 0x000fe800078e0200 */
[----:B------:R-:W-:Y:S01]  /*5ed0*/  IMAD R25, R25, 0x100000, R0 ;  /* 0x0010000019197824 */ /* 0x000fe200078e0200 */
[----:B---3--:R-:W-:Y:S01]  /*5ee0*/  @P5 SEL R76, RZ, 0x1, !P1 ;  /* 0x00000001ff4c5807 */ /* 0x008fe20004800000 */
[----:B----4-:R-:W-:Y:S06]  /*5ef0*/  @!P5 BRA `(.L_x_94) ;  /* 0x000000000090d947 */ /* 0x010fec0003800000 */
[----:B------:R-:W-:Y:S01]  /*5f00*/  HFMA2 R43, -RZ, RZ, 0, 0 ;  /* 0x00000000ff2b7431 */ /* 0x000fe200000001ff */
[----:B------:R-:W-:Y:S01]  /*5f10*/  ISETP.NE.AND P1, PT, R76, RZ, PT ;  /* 0x000000ff4c00720c */ /* 0x000fe20003f25270 */
[----:B------:R-:W-:Y:S01]  /*5f20*/  IMAD.U32 R5, RZ, RZ, UR46 ;  /* 0x0000002eff057e24 */ /* 0x000fe2000f8e00ff */
[----:B------:R-:W-:Y:S11]  /*5f30*/  BSSY B0, `(.L_x_95) ;  /* 0x0000005000007945 */ /* 0x000ff60003800000 */
[----:B------:R-:W-:Y:S05]  /*5f40*/  @P1 BRA `(.L_x_96) ;  /* 0x00000000000c1947 */ /* 0x000fea0003800000 */
[----:B------:R-:W-:Y:S04]  /*5f50*/  SHF.L.U32 R0, R74, 0x1f, RZ ;  /* 0x0000001f4a007819 */ /* 0x000fe800000006ff */
[----:B------:R-:W1:Y:S02]  /*5f60*/  SYNCS.PHASECHK.TRANS64.TRYWAIT P1, [R2+URZ+0x40], R0 ;  /* 0x00004000020075a7 */ /* 0x000e6400080211ff */
[----:B-1----:R-:W-:Y:S05]  /*5f70*/  @!P1 BRA `(.L_x_97) ;  /* 0x0000002000509947 */ /* 0x002fea0003800000 */
.L_x_96:
[----:B------:R-:W-:Y:S05]  /*5f80*/  BSYNC B0 ;  /* 0x0000000000007941 */ /* 0x000fea0003800000 */
.L_x_95:
[----:B------:R-:W-:Y:S01]  /*5f90*/  ISETP.NE.AND P1, PT, R77, RZ, PT ;  /* 0x000000ff4d00720c */ /* 0x000fe20003f25270 */
[----:B------:R-:W-:Y:S01]  /*5fa0*/  IMAD.MOV.U32 R42, RZ, RZ, RZ ;  /* 0x000000ffff2a7224 */ /* 0x000fe200078e00ff */
[----:B------:R-:W-:Y:S02]  /*5fb0*/  CS2R R40, SRZ ;  /* 0x0000000000287805 */ /* 0x000fe4000001ff00 */
[----:B------:R-:W-:Y:S02]  /*5fc0*/  CS2R R46, SRZ ;  /* 0x00000000002e7805 */ /* 0x000fe4000001ff00 */
[----:B------:R-:W-:Y:S02]  /*5fd0*/  CS2R R44, SRZ ;  /* 0x00000000002c7805 */ /* 0x000fe4000001ff00 */
[----:B------:R-:W-:Y:S02]  /*5fe0*/  CS2R R34, SRZ ;  /* 0x0000000000227805 */ /* 0x000fe4000001ff00 */
[----:B------:R-:W-:Y:S02]  /*5ff0*/  CS2R R32, SRZ ;  /* 0x0000000000207805 */ /* 0x000fe4000001ff00 */
[----:B------:R-:W-:Y:S02]  /*6000*/  CS2R R38, SRZ ;  /* 0x0000000000267805 */ /* 0x000fe4000001ff00 */
[----:B------:R-:W-:Y:S01]  /*6010*/  CS2R R36, SRZ ;  /* 0x0000000000247805 */ /* 0x000fe2000001ff00 */
[----:B------:R-:W-:Y:S01]  /*6020*/  @P1 IMAD R5, R5, 0x800, R52 ;  /* 0x0000080005051824 */ /* 0x000fe200078e0234 */
[----:B------:R-:W-:Y:S05]  /*6030*/  @P1 WARPSYNC.ALL ;  /* 0x0000000000001948 */ /* 0x000fea0003800000 */
[----:B------:R-:W-:Y:S01]  /*6040*/  @P1 LEA R5, R5, UR44, 0x2 ;  /* 0x0000002c05051c11 */ /* 0x000fe2000f8e10ff */
[----:B------:R-:W-:Y:S04]  /*6050*/  UIADD3 UR4, UPT, UPT, UR46, 0x1, URZ ;  /* 0x000000012e047890 */ /* 0x000fe8000fffe0ff */
[----:B------:R3:W4:Y:S01]  /*6060*/  @P1 LDSM.16.M88.4 R44, [R5+0x400] ;  /* 0x00040000052c183b */ /* 0x0007220000000200 */
[----:B------:R-:W-:Y:S01]  /*6070*/  @P1 VIADD R4, R5, 0x400 ;  /* 0x0000040005041836 */ /* 0x000fe20000000000 */
[----:B------:R-:W-:Y:S01]  /*6080*/  UISETP.NE.AND UP0, UPT, UR4, 0x3, UPT ;  /* 0x000000030400788c */ /* 0x000fe2000bf05270 */
[C-C-:B-1----:R-:W-:Y:S02]  /*6090*/  @P1 IMAD R2, R63.reuse, 0x4, R5.reuse ;  /* 0x000000043f021824 */ /* 0x142fe400078e0205 */
[C---:B------:R-:W-:Y:S01]  /*60a0*/  @P1 IMAD R4, R62.reuse, 0x4, R4 ;  /* 0x000000043e041824 */ /* 0x040fe200078e0204 */
[----:B------:R-:W-:Y:S01]  /*60b0*/  USEL UR5, URZ, 0x1, UP0 ;  /* 0x00000001ff057887 */ /* 0x000fe20008000000 */
[----:B------:R-:W-:Y:S01]  /*60c0*/  @P1 IMAD R0, R62, 0x4, R5 ;  /* 0x000000043e001824 */ /* 0x000fe200078e0205 */
[----:B------:R3:W1:Y:S01]  /*60d0*/  @P1 LDSM.16.M88.4 R40, [R2+0x400] ;  /* 0x000400000228183b */ /* 0x0006620000000200 */
[----:B------:R-:W-:Y:S01]  /*60e0*/  @P1 IMAD R4, R63, 0x4, R4 ;  /* 0x000000043f041824 */ /* 0x000fe200078e0204 */
[----:B------:R-:W-:Y:S02]  /*60f0*/  USEL UR4, UR4, URZ, UP0 ;  /* 0x000000ff04047287 */ /* 0x000fe40008000000 */
[----:B------:R3:W1:Y:S01]  /*6100*/  @P1 LDSM.16.M88.4 R32, [R0+0x400] ;  /* 0x000400000020183b */ /* 0x0006620000000200 */
[----:B------:R-:W-:Y:S03]  /*6110*/  LOP3.LUT R74, R74, UR5, RZ, 0x3c, !PT ;  /* 0x000000054a4a7c12 */ /* 0x000fe6000f8e3cff */
[----:B------:R3:W1:Y:S01]  /*6120*/  @P1 LDSM.16.M88.4 R36, [R4] ;  /* 0x000000000424183b */ /* 0x0006620000000200 */
[----:B------:R-:W-:Y:S03]  /*6130*/  IMAD.U32 R75, RZ, RZ, UR4 ;  /* 0x00000004ff4b7e24 */ /* 0x000fe6000f8e00ff */
.L_x_94:
[----:B------:R-:W-:Y:S05]  /*6140*/  BSYNC B1 ;  /* 0x0000000000017941 */ /* 0x000fea0003800000 */
.L_x_93:
[----:B---3--:R-:W-:Y:S04]  /*6150*/  SHF.R.U32.HI R0, RZ, 0x15, R25 ;  /* 0x00000015ff007819 */ /* 0x008fe80000011619 */
[----:B------:R-:W-:Y:S01]  /*6160*/  LOP3.LUT P1, RZ, R0, 0x3, R54, 0x48, !PT ;  /* 0x0000000300ff7812 */ /* 0x000fe20007824836 */
[----:B------:R-:W-:Y:S01]  /*6170*/  @!UPT UIADD3 URZ, UPT, UPT, URZ, URZ, URZ ;  /* 0x000000fffffff290 */ /* 0x000fe2000fffe0ff */
[----:B--2---:R-:W-:Y:S11]  /*6180*/  @P0 BRA `(.L_x_98) ;  /* 0x0000000000080947 */ /* 0x004ff60003800000 */
[----:B------:R-:W2:Y:S02]  /*6190*/  SYNCS.PHASECHK.TRANS64.TRYWAIT P0, [R71+URZ+0xa0], R3 ;  /* 0x0000a003470075a7 */ /* 0x000ea400080011ff */
[----:B--2---:R-:W-:Y:S05]  /*61a0*/  @!P0 BRA `(.L_x_99) ;  /* 0x0000001c00d88947 */ /* 0x004fea0003800000 */
.L_x_98:
[----:B------:R-:W-:Y:S05]  /*61b0*/  @!P1 BRA `(.L_x_100) ;  /* 0x0000000000409947 */ /* 0x000fea0003800000 */
[----:B------:R-:W3:Y:S01]  /*61c0*/  LDCU.64 UR8, c[0x4][0x70] ;  /* 0x01000e00ff0877ac */ /* 0x000ee20008000a00 */
[----:B--2---:R-:W-:Y:S01]  /*61d0*/  MOV R3, 0x0 ;  /* 0x0000000000037802 */ /* 0x004fe20000000f00 */
[----:B------:R-:W-:Y:S02]  /*61e0*/  HFMA2 R12, -RZ, RZ, 0, 5.9604644775390625e-08 ;  /* 0x00000001ff0c7431 */ /* 0x000fe400000001ff */
[----:B------:R-:W-:Y:S02]  /*61f0*/  IMAD.MOV.U32 R8, RZ, RZ, 0x192 ;  /* 0x00000192ff087424 */ /* 0x000fe400078e00ff */
[----:B------:R-:W-:Y:S01]  /*6200*/  IMAD.MOV.U32 R13, RZ, RZ, RZ ;  /* 0x000000ffff0d7224 */ /* 0x000fe200078e00ff */
[----:B------:R-:W2:Y:S01]  /*6210*/  LDCU.64 UR6, c[0x4][0x78] ;  /* 0x01000f00ff0677ac */ /* 0x000ea20008000a00 */
[----:B------:R-:W1:Y:S01]  /*6220*/  LDC.64 R2, c[0x4][R3] ;  /* 0x0100000003027b82 */ /* 0x000e620000000a00 */
[----:B------:R-:W5:Y:S01]  /*6230*/  LDCU.64 UR4, c[0x4][0x10] ;  /* 0x01000200ff0477ac */ /* 0x000f620008000a00 */
[----:B---3--:R-:W-:Y:S01]  /*6240*/  MOV R5, UR9 ;  /* 0x0000000900057c02 */ /* 0x008fe20008000f00 */
[----:B------:R-:W-:Y:S01]  /*6250*/  IMAD.U32 R4, RZ, RZ, UR8 ;  /* 0x00000008ff047e24 */ /* 0x000fe2000f8e00ff */
[----:B--2---:R-:W-:Y:S01]  /*6260*/  MOV R7, UR7 ;  /* 0x0000000700077c02 */ /* 0x004fe20008000f00 */
[----:B------:R-:W-:Y:S01]  /*6270*/  IMAD.U32 R6, RZ, RZ, UR6 ;  /* 0x00000006ff067e24 */ /* 0x000fe2000f8e00ff */
[----:B-----5:R-:W-:Y:S01]  /*6280*/  MOV R11, UR5 ;  /* 0x00000005000b7c02 */ /* 0x020fe20008000f00 */
[----:B------:R-:W-:Y:S02]  /*6290*/  IMAD.U32 R10, RZ, RZ, UR4 ;  /* 0x00000004ff0a7e24 */ /* 0x000fe4000f8e00ff */
[----:B------:R-:W-:Y:S07]  /*62a0*/  LEPC R20, `(.L_x_100) ;  /* 0x000000001014794e */ /* 0x000fee0000000000 */
[----:B-1--4-:R-:W-:Y:S05]  /*62b0*/  CALL.ABS.NOINC R2 ;  /* 0x0000000002007343 */ /* 0x012fea0003c00000 */
.L_x_100:
[----:B----4-:R-:W-:Y:S01]  /*62c0*/  LOP3.LUT R20, R44, 0xffffe000, RZ, 0xc0, !PT ;  /* 0xffffe0002c147812 */ /* 0x010fe200078ec0ff */
[----:B------:R-:W-:Y:S05]  /*62d0*/  WARPSYNC.ALL ;  /* 0x0000000000007948 */ /* 0x000fea0003800000 */
[----:B------:R-:W-:Y:S01]  /*62e0*/  R2UR UR4, R25 ;  /* 0x00000000190472ca */ /* 0x000fe200000e0000 */
[----:B------:R-:W-:Y:S01]  /*62f0*/  IMAD.SHL.U32 R73, R63, 0x4, RZ ;  /* 0x000000043f497824 */ /* 0x000fe200078e00ff */
[----:B------:R-:W-:Y:S01]  /*6300*/  LOP3.LUT R21, R45, 0xffffe000, RZ, 0xc0, !PT ;  /* 0xffffe0002d157812 */ /* 0x000fe200078ec0ff */
[----:B------:R-:W-:Y:S01]  /*6310*/  IMAD.SHL.U32 R72, R62, 0x4, RZ ;  /* 0x000000043e487824 */ /* 0x000fe200078e00ff */
[----:B------:R-:W-:Y:S01]  /*6320*/  LOP3.LUT R27, R46, 0xffffe000, RZ, 0xc0, !PT ;  /* 0xffffe0002e1b7812 */ /* 0x000fe200078ec0ff */
[----:B------:R-:W-:Y:S01]  /*6330*/  BSSY.RECONVERGENT B0, `(.L_x_101) ;  /* 0x000005a000007945 */ /* 0x000fe20003800200 */
[----:B------:R-:W-:Y:S07]  /*6340*/  ISETP.NE.AND P0, PT, R64, RZ, PT ;  /* 0x000000ff4000720c */ /* 0x000fee0003f05270 */
[----:B------:R-:W3:Y:S02]  /*6350*/  LDTM.16dp128bit.x8 R4, tmem[UR4] ;  /* 0x00000004000479ee */ /* 0x000ee40008180000 */
[C---:B---3--:R-:W-:Y:S01]  /*6360*/  FMUL R0, R24.reuse, R4 ;  /* 0x0000000418007220 */ /* 0x048fe20000400000 */
[C---:B------:R-:W-:Y:S01]  /*6370*/  FMUL R2, R24.reuse, R5 ;  /* 0x0000000518027220 */ /* 0x040fe20000400000 */
[C---:B--2---:R-:W-:Y:S01]  /*6380*/  FMUL R3, R24.reuse, R6 ;  /* 0x0000000618037220 */ /* 0x044fe20000400000 */
[----:B------:R-:W-:Y:S01]  /*6390*/  FMUL R7, R24, R7 ;  /* 0x0000000718077220 */ /* 0x000fe20000400000 */
[C---:B------:R-:W-:Y:S01]  /*63a0*/  FFMA R28, R26.reuse, R20, R0 ;  /* 0x000000141a1c7223 */ /* 0x040fe20000000000 */
[----:B------:R-:W-:Y:S01]  /*63b0*/  LOP3.LUT R0, R47, 0xffffe000, RZ, 0xc0, !PT ;  /* 0xffffe0002f007812 */ /* 0x000fe200078ec0ff */
[----:B------:R-:W-:Y:S01]  /*63c0*/  FFMA R29, R26, R21, R2 ;  /* 0x000000151a1d7223 */ /* 0x000fe20000000002 */
[----:B-1----:R-:W-:Y:S01]  /*63d0*/  LOP3.LUT R2, R40, 0xffffe000, RZ, 0xc0, !PT ;  /* 0xffffe00028027812 */ /* 0x002fe200078ec0ff */
[C---:B------:R-:W-:Y:S01]  /*63e0*/  FFMA R30, R26.reuse, R27, R3 ;  /* 0x0000001b1a1e7223 */ /* 0x040fe20000000003 */
[----:B------:R-:W-:Y:S01]  /*63f0*/  LOP3.LUT R3, R41, 0xffffe000, RZ, 0xc0, !PT ;  /* 0xffffe00029037812 */ /* 0x000fe200078ec0ff */
[----:B------:R-:W-:Y:S01]  /*6400*/  FFMA R31, R26, R0, R7 ;  /* 0x000000001a1f7223 */ /* 0x000fe20000000007 */
[----:B------:R-:W-:Y:S01]  /*6410*/  LOP3.LUT R0, R42, 0xffffe000, RZ, 0xc0, !PT ;  /* 0xffffe0002a007812 */ /* 0x000fe200078ec0ff */
[C---:B------:R-:W-:Y:S01]  /*6420*/  FMUL R4, R24.reuse, R8 ;  /* 0x0000000818047220 */ /* 0x040fe20000400000 */
[----:B------:R-:W-:Y:S01]  /*6430*/  LOP3.LUT R7, R43, 0xffffe000, RZ, 0xc0, !PT ;  /* 0xffffe0002b077812 */ /* 0x000fe200078ec0ff */
[C---:B------:R-:W-:Y:S01]  /*6440*/  FMUL R5, R24.reuse, R9 ;  /* 0x0000000918057220 */ /* 0x040fe20000400000 */
[----:B------:R-:W-:Y:S01]  /*6450*/  F2FP.TF32.F32.PACK_B R28, R28 ;  /* 0x0000001cff1c723e */ /* 0x000fe200024050ff */
[----:B------:R-:W-:Y:S01]  /*6460*/  FMUL R6, R24, R10 ;  /* 0x0000000a18067220 */ /* 0x000fe20000400000 */
[----:B------:R-:W-:Y:S01]  /*6470*/  F2FP.TF32.F32.PACK_B R29, R29 ;  /* 0x0000001dff1d723e */ /* 0x000fe200024050ff */
[----:B------:R-:W-:Y:S01]  /*6480*/  FFMA R4, R26, R2, R4 ;  /* 0x000000021a047223 */ /* 0x000fe20000000004 */
[----:B------:R-:W-:Y:S01]  /*6490*/  LOP3.LUT R2, R32, 0xffffe000, RZ, 0xc0, !PT ;  /* 0xffffe00020027812 */ /* 0x000fe200078ec0ff */
[----:B------:R-:W-:Y:S01]  /*64a0*/  FFMA R5, R26, R3, R5 ;  /* 0x000000031a057223 */ /* 0x000fe20000000005 */
[----:B------:R-:W-:Y:S01]  /*64b0*/  LOP3.LUT R3, R34, 0xffffe000, RZ, 0xc0, !PT ;  /* 0xffffe00022037812 */ /* 0x000fe200078ec0ff */
[----:B------:R-:W-:Y:S01]  /*64c0*/  FMUL R11, R24, R11 ;  /* 0x0000000b180b7220 */ /* 0x000fe20000400000 */
[----:B------:R-:W-:Y:S01]  /*64d0*/  F2FP.TF32.F32.PACK_B R30, R30 ;  /* 0x0000001eff1e723e */ /* 0x000fe200024050ff */
[----:B------:R-:W-:Y:S01]  /*64e0*/  FFMA R6, R26, R0, R6 ;  /* 0x000000001a067223 */ /* 0x000fe20000000006 */
[----:B------:R-:W-:Y:S01]  /*64f0*/  LOP3.LUT R0, R33, 0xffffe000, RZ, 0xc0, !PT ;  /* 0xffffe00021007812 */ /* 0x000fe200078ec0ff */
[C---:B------:R-:W-:Y:S01]  /*6500*/  FMUL R8, R24.reuse, R12 ;  /* 0x0000000c18087220 */ /* 0x040fe20000400000 */
[----:B------:R-:W-:Y:S01]  /*6510*/  F2FP.TF32.F32.PACK_B R31, R31 ;  /* 0x0000001fff1f723e */ /* 0x000fe200024050ff */
[----:B------:R-:W-:Y:S01]  /*6520*/  FMUL R9, R24, R13 ;  /* 0x0000000d18097220 */ /* 0x000fe20000400000 */
[----:B------:R-:W-:Y:S01]  /*6530*/  F2FP.TF32.F32.PACK_B R4, R4 ;  /* 0x00000004ff04723e */ /* 0x000fe200024050ff */
[----:B------:R-:W-:Y:S01]  /*6540*/  FFMA R7, R26, R7, R11 ;  /* 0x000000071a077223 */ /* 0x000fe2000000000b */
[----:B------:R-:W-:Y:S01]  /*6550*/  F2FP.TF32.F32.PACK_B R5, R5 ;  /* 0x00000005ff05723e */ /* 0x000fe200024050ff */
[----:B------:R-:W-:Y:S01]  /*6560*/  FMUL R10, R24, R14 ;  /* 0x0000000e180a7220 */ /* 0x000fe20000400000 */
[----:B------:R-:W-:Y:S01]  /*6570*/  F2FP.TF32.F32.PACK_B R6, R6 ;  /* 0x00000006ff06723e */ /* 0x000fe200024050ff */
[----:B------:R-:W-:Y:S01]  /*6580*/  FFMA R8, R26, R2, R8 ;  /* 0x000000021a087223 */ /* 0x000fe20000000008 */
[----:B------:R-:W-:Y:S01]  /*6590*/  LOP3.LUT R2, R35, 0xffffe000, RZ, 0xc0, !PT ;  /* 0xffffe00023027812 */ /* 0x000fe200078ec0ff */
[----:B------:R-:W-:Y:S01]  /*65a0*/  FMUL R12, R24, R16 ;  /* 0x00000010180c7220 */ /* 0x000fe20000400000 */
[----:B------:R-:W-:Y:S01]  /*65b0*/  LOP3.LUT R16, R36, 0xffffe000, RZ, 0xc0, !PT ;  /* 0xffffe00024107812 */ /* 0x000fe200078ec0ff */
[----:B------:R-:W-:Y:S01]  /*65c0*/  FFMA R9, R26, R0, R9 ;  /* 0x000000001a097223 */ /* 0x000fe20000000009 */
[----:B------:R-:W-:Y:S01]  /*65d0*/  LOP3.LUT R0, R37, 0xffffe000, RZ, 0xc0, !PT ;  /* 0xffffe00025007812 */ /* 0x000fe200078ec0ff */
[----:B------:R-:W-:Y:S01]  /*65e0*/  FMUL R15, R24, R15 ;  /* 0x0000000f180f7220 */ /* 0x000fe20000400000 */
[----:B------:R-:W-:Y:S01]  /*65f0*/  FFMA R10, R26, R3, R10 ;  /* 0x000000031a0a7223 */ /* 0x000fe2000000000a */
[----:B------:R-:W-:Y:S02]  /*6600*/  IMAD.U32 R3, RZ, RZ, UR46 ;  /* 0x0000002eff037e24 */ /* 0x000fe4000f8e00ff */
[----:B------:R-:W-:Y:S01]  /*6610*/  FMUL R13, R24, R17 ;  /* 0x00000011180d7220 */ /* 0x000fe20000400000 */
[C---:B------:R-:W-:Y:S01]  /*6620*/  FFMA R11, R26.reuse, R2, R15 ;  /* 0x000000021a0b7223 */ /* 0x040fe2000000000f */
[----:B------:R-:W-:Y:S01]  /*6630*/  FFMA R12, R26, R16, R12 ;  /* 0x000000101a0c7223 */ /* 0x000fe2000000000c */
[----:B------:R-:W-:Y:S01]  /*6640*/  IMAD R16, R3, 0x800, R52 ;  /* 0x0000080003107824 */ /* 0x000fe200078e0234 */
[----:B------:R-:W-:Y:S01]  /*6650*/  LOP3.LUT R2, R38, 0xffffe000, RZ, 0xc0, !PT ;  /* 0xffffe00026027812 */ /* 0x000fe200078ec0ff */
[C---:B------:R-:W-:Y:S01]  /*6660*/  FMUL R14, R24.reuse, R18 ;  /* 0x00000012180e7220 */ /* 0x040fe20000400000 */
[----:B------:R-:W-:Y:S01]  /*6670*/  LOP3.LUT R3, R39, 0xffffe000, RZ, 0xc0, !PT ;  /* 0xffffe00027037812 */ /* 0x000fe200078ec0ff */
[----:B------:R-:W-:Y:S01]  /*6680*/  FMUL R19, R24, R19 ;  /* 0x0000001318137220 */ /* 0x000fe20000400000 */
[----:B------:R-:W-:Y:S01]  /*6690*/  LEA R16, R16, UR44, 0x2 ;  /* 0x0000002c10107c11 */ /* 0x000fe2000f8e10ff */
[C---:B------:R-:W-:Y:S01]  /*66a0*/  FFMA R13, R26.reuse, R0, R13 ;  /* 0x000000001a0d7223 */ /* 0x040fe2000000000d */
[C---:B------:R-:W-:Y:S01]  /*66b0*/  FFMA R14, R26.reuse, R2, R14 ;  /* 0x000000021a0e7223 */ /* 0x040fe2000000000e */
[----:B------:R-:W-:Y:S01]  /*66c0*/  FFMA R15, R26, R3, R19 ;  /* 0x000000031a0f7223 */ /* 0x000fe20000000013 */
[C-C-:B------:R-:W-:Y:S01]  /*66d0*/  IADD3 R3, PT, PT, R73.reuse, 0x400, R16.reuse ;  /* 0x0000040049037810 */ /* 0x140fe20007ffe010 */
[----:B------:R1:W-:Y:S01]  /*66e0*/  STSM.16.M88.4 [R16+0x400], R28 ;  /* 0x0004001c10007844 */ /* 0x0003e20000000200 */
[----:B------:R-:W-:Y:S02]  /*66f0*/  F2FP.TF32.F32.PACK_B R7, R7 ;  /* 0x00000007ff07723e */ /* 0x000fe400024050ff */
[----:B------:R-:W-:Y:S02]  /*6700*/  IADD3 R0, PT, PT, R72, 0x400, R16 ;  /* 0x0000040048007810 */ /* 0x000fe40007ffe010 */
[----:B------:R-:W-:Y:S03]  /*6710*/  F2FP.TF32.F32.PACK_B R8, R8 ;  /* 0x00000008ff08723e */ /* 0x000fe600024050ff */
[----:B------:R1:W-:Y:S01]  /*6720*/  STSM.16.M88.4 [R3], R4 ;  /* 0x0000000403007844 */ /* 0x0003e20000000200 */
[----:B------:R-:W-:Y:S01]  /*6730*/  F2FP.TF32.F32.PACK_B R9, R9 ;  /* 0x00000009ff09723e */ /* 0x000fe200024050ff */
[----:B------:R-:W-:Y:S01]  /*6740*/  IMAD.IADD R2, R73, 0x1, R0 ;  /* 0x0000000149027824 */ /* 0x000fe200078e0200 */
[----:B------:R-:W-:Y:S02]  /*6750*/  F2FP.TF32.F32.PACK_B R10, R10 ;  /* 0x0000000aff0a723e */ /* 0x000fe400024050ff */
[----:B------:R-:W-:Y:S02]  /*6760*/  F2FP.TF32.F32.PACK_B R11, R11 ;  /* 0x0000000bff0b723e */ /* 0x000fe400024050ff */
[----:B------:R-:W-:Y:S02]  /*6770*/  F2FP.TF32.F32.PACK_B R12, R12 ;  /* 0x0000000cff0c723e */ /* 0x000fe400024050ff */
[----:B------:R-:W-:Y:S01]  /*6780*/  F2FP.TF32.F32.PACK_B R13, R13 ;  /* 0x0000000dff0d723e */ /* 0x000fe200024050ff */
[----:B------:R1:W-:Y:S01]  /*6790*/  STSM.16.M88.4 [R0], R8 ;  /* 0x0000000800007844 */ /* 0x0003e20000000200 */
[----:B------:R-:W-:Y:S02]  /*67a0*/  F2FP.TF32.F32.PACK_B R14, R14 ;  /* 0x0000000eff0e723e */ /* 0x000fe400024050ff */
[----:B------:R-:W-:Y:S05]  /*67b0*/  F2FP.TF32.F32.PACK_B R15, R15 ;  /* 0x0000000fff0f723e */ /* 0x000fea00024050ff */
[----:B------:R1:W-:Y:S01]  /*67c0*/  STSM.16.M88.4 [R2], R12 ;  /* 0x0000000c02007844 */ /* 0x0003e20000000200 */
[----:B------:R-:W-:Y:S01]  /*67d0*/  @!PT LDS RZ, [RZ] ;  /* 0x00000000fffff984 */ /* 0x000fe20000000800 */
[----:B------:R-:W-:Y:S01]  /*67e0*/  @!PT LDS RZ, [RZ] ;  /* 0x00000000fffff984 */ /* 0x000fe20000000800 */
[----:B------:R-:W-:Y:S01]  /*67f0*/  @!PT LDS RZ, [RZ] ;  /* 0x00000000fffff984 */ /* 0x000fe20000000800 */
[----:B------:R-:W-:Y:S01]  /*6800*/  @!PT LDS RZ, [RZ] ;  /* 0x00000000fffff984 */ /* 0x000fe20000000800 */
[----:B------:R2:W-:Y:S07]  /*6810*/  MEMBAR.ALL.CTA ;  /* 0x0000000000007992 */ /* 0x0005ee0000008000 */
[----:B--2---:R-:W2:Y:S02]  /*6820*/  FENCE.VIEW.ASYNC.S ;  /* 0x00000000000073c6 */ /* 0x004ea40000000000 */
[----:B--2---:R-:W-:Y:S06]  /*6830*/  BAR.SYNC.DEFER_BLOCKING 0x1, 0x80 ;  /* 0x0042000000007b1d */ /* 0x004fec0000010000 */
[----:B------:R-:W-:Y:S05]  /*6840*/  @P0 BRA `(.L_x_102) ;  /* 0x0000000000200947 */ /* 0x000fea0003800000 */
[----:B------:R-:W2:Y:S01]  /*6850*/  LDCU.64 UR6, c[0x0][0x348] ;  /* 0x00006900ff0677ac */ /* 0x000ea20008000a00 */
[----:B------:R-:W-:Y:S01]  /*6860*/  ULEA UR5, UR46, UR44, 0xd ;  /* 0x0000002c2e057291 */ /* 0x000fe2000f8e68ff */
[----:B------:R-:W-:Y:S03]  /*6870*/  UMOV UR51, UR36 ;  /* 0x0000002400337c82 */ /* 0x000fe60008000000 */
[----:B------:R-:W-:Y:S02]  /*6880*/  UIADD3 UR48, UPT, UPT, UR5, 0x400, URZ ;  /* 0x0000040005307890 */ /* 0x000fe4000fffe0ff */
[----:B--2---:R-:W-:Y:S04]  /*6890*/  UIADD3 UR4, UP0, UPT, UR6, 0x680, URZ ;  /* 0x0000068006047890 */ /* 0x004fe8000ff1e0ff */
[----:B------:R-:W-:Y:S09]  /*68a0*/  UIADD3.X UR5, UPT, UPT, URZ, UR7, URZ, UP0, !UPT ;  /* 0x00000007ff057290 */ /* 0x000ff200087fe4ff */
[----:B------:R2:W-:Y:S02]  /*68b0*/  UTMASTG.3D [UR48], [UR4] ;  /* 0x00000030040073b5 */ /* 0x0005e40008010000 */
[----:B--2---:R0:W-:Y:S02]  /*68c0*/  UTMACMDFLUSH ;  /* 0x00000000000079b7 */ /* 0x0041e40000000000 */
.L_x_102:
[----:B------:R-:W-:Y:S05]  /*68d0*/  BSYNC.RECONVERGENT B0 ;  /* 0x0000000000007941 */ /* 0x000fea0003800200 */
.L_x_101:
[----:B------:R-:W-:Y:S01]  /*68e0*/  UIADD3 UR47, UPT, UPT, UR46, 0x1, URZ ;  /* 0x000000012e2f7890 */ /* 0x000fe2000fffe0ff */
[----:B------:R-:W-:Y:S03]  /*68f0*/  BSSY.RECONVERGENT B0, `(.L_x_103) ;  /* 0x0000005000007945 */ /* 0x000fe60003800200 */
[----:B------:R-:W-:Y:S04]  /*6900*/  UISETP.NE.AND UP0, UPT, UR47, 0x3, UPT ;  /* 0x000000032f00788c */ /* 0x000fe8000bf05270 */
[----:B------:R-:W-:Y:S01]  /*6910*/  USEL UR45, UR47, URZ, UP0 ;  /* 0x000000ff2f2d7287 */ /* 0x000fe20008000000 */
[----:B------:R-:W-:Y:S11]  /*6920*/  @P0 BRA `(.L_x_104) ;  /* 0x0000000000040947 */ /* 0x000ff60003800000 */
[----:B------:R-:W-:Y:S04]  /*6930*/  DEPBAR.LE SB0, 0x1 ;  /* 0x000080400000791a */ /* 0x000fe80000000000 */
.L_x_104:
[----:B------:R-:W-:Y:S05]  /*6940*/  BSYNC.RECONVERGENT B0 ;  /* 0x0000000000007941 */ /* 0x000fea0003800200 */
.L_x_103:
[----:B------:R-:W-:Y:S01]  /*6950*/  BAR.SYNC.DEFER_BLOCKING 0x1, 0x80 ;  /* 0x0042000000007b1d */ /* 0x000fe20000010000 */
[----:B------:R-:W-:Y:S01]  /*6960*/  ISETP.NE.AND P1, PT, R70, RZ, PT ;  /* 0x000000ff4600720c */ /* 0x000fe20003f25270 */
[----:B------:R-:W-:Y:S01]  /*6970*/  UISETP.NE.AND UP0, UPT, UR53, URZ, UPT ;  /* 0x000000ff3500728c */ /* 0x000fe2000bf05270 */
[----:B-1----:R-:W-:Y:S11]  /*6980*/  LEA R2, R75, UR44, 0x3 ;  /* 0x0000002c4b027c11 */ /* 0x002ff6000f8e18ff */
[----:B------:R-:W-:Y:S01]  /*6990*/  @P1 SHF.L.U32 R3, R74, 0x1f, RZ ;  /* 0x0000001f4a031819 */ /* 0x000fe200000006ff */
[----:B------:R-:W-:Y:S06]  /*69a0*/  BRA.U !UP0, `(.L_x_105) ;  /* 0x0000000108247547 */ /* 0x000fec000b800000 */
[----:B------:R-:W-:Y:S01]  /*69b0*/  IMAD.U32 R4, RZ, RZ, UR52 ;  /* 0x00000034ff047e24 */ /* 0x000fe2000f8e00ff */
[----:B------:R-:W-:Y:S01]  /*69c0*/  MOV R0, UR54 ;  /* 0x0000003600007c02 */ /* 0x000fe20008000f00 */
[----:B------:R-:W-:Y:S03]  /*69d0*/  UIADD3 UR4, UPT, UPT, UR52, 0x1, URZ ;  /* 0x0000000134047890 */ /* 0x000fe6000fffe0ff */
[----:B------:R-:W-:Y:S01]  /*69e0*/  @P1 LEA R4, R4, UR44, 0x3 ;  /* 0x0000002c04041c11 */ /* 0x000fe2000f8e18ff */
[----:B------:R-:W-:Y:S04]  /*69f0*/  UISETP.NE.AND UP0, UPT, UR4, 0x3, UPT ;  /* 0x000000030400788c */ /* 0x000fe8000bf05270 */
[----:B------:R-:W-:Y:S01]  /*6a00*/  @P1 VIADD R4, R4, 0x58 ;  /* 0x0000005804041836 */ /* 0x000fe20000000000 */
[----:B------:R-:W-:Y:S04]  /*6a10*/  USEL UR52, UR4, URZ, UP0 ;  /* 0x000000ff04347287 */ /* 0x000fe80008000000 */
[----:B------:R-:W-:Y:S04]  /*6a20*/  @P1 PRMT R0, R0, 0x654, R4 ;  /* 0x0000065400001816 */ /* 0x000fe80000000004 */
[----:B------:R1:W-:Y:S04]  /*6a30*/  @P1 SYNCS.ARRIVE.TRANS64.RED.A1T0 RZ, [R0+URZ], RZ ;  /* 0x000000ff00ff19a7 */ /* 0x0003e800081004ff */
.L_x_105:
[----:B------:R-:W2:Y:S01]  /*6a40*/  @P1 SYNCS.PHASECHK.TRANS64.TRYWAIT P0, [R2+URZ+0x40], R3 ;  /* 0x00004003020015a7 */ /* 0x000ea200080011ff */
[----:B------:R-:W-:Y:S01]  /*6a50*/  BSSY B1, `(.L_x_106) ;  /* 0x0000017000017945 */ /* 0x000fe20003800000 */
[----:B--2---:R-:W-:Y:S03]  /*6a60*/  @P1 SEL R76, RZ, 0x1, !P0 ;  /* 0x00000001ff4c1807 */ /* 0x004fe60004000000 */
[----:B------:R-:W-:Y:S05]  /*6a70*/  @!P1 BRA `(.L_x_107) ;  /* 0x0000000000509947 */ /* 0x000fea0003800000 */
[----:B------:R-:W-:Y:S01]  /*6a80*/  ISETP.NE.AND P1, PT, R77, RZ, PT ;  /* 0x000000ff4d00720c */ /* 0x000fe20003f25270 */
[----:B------:R-:W-:Y:S01]  /*6a90*/  BSSY B0, `(.L_x_108) ;  /* 0x000000a000007945 */ /* 0x000fe20003800000 */
[----:B------:R-:W-:Y:S11]  /*6aa0*/  ISETP.NE.AND P0, PT, R76, RZ, PT ;  /* 0x000000ff4c00720c */ /* 0x000ff60003f05270 */
[----:B------:R-:W-:Y:S05]  /*6ab0*/  @P1 IMAD R4, R75, 0x800, R52 ;  /* 0x000008004b041824 */ /* 0x000fea00078e0234 */
[----:B------:R-:W-:Y:S05]  /*6ac0*/  @P1 LEA R4, R4, UR44, 0x2 ;  /* 0x0000002c04041c11 */ /* 0x000fea000f8e10ff */
[--C-:B-1----:R-:W-:Y:S02]  /*6ad0*/  @P1 IMAD.IADD R0, R72, 0x1, R4.reuse ;  /* 0x0000000148001824 */ /* 0x102fe400078e0204 */
[----:B------:R-:W-:Y:S01]  /*6ae0*/  @P1 IMAD.IADD R3, R73, 0x1, R4 ;  /* 0x0000000149031824 */ /* 0x000fe200078e0204 */
[----:B------:R-:W-:Y:S06]  /*6af0*/  @P0 BRA `(.L_x_109) ;  /* 0x00000000000c0947 */ /* 0x000fec0003800000 */
[----:B------:R-:W-:Y:S04]  /*6b00*/  SHF.L.U32 R74, R74, 0x1f, RZ ;  /* 0x0000001f4a4a7819 */ /* 0x000fe800000006ff */
[----:B------:R-:W1:Y:S02]  /*6b10*/  SYNCS.PHASECHK.TRANS64.TRYWAIT P0, [R2+URZ+0x40], R74 ;  /* 0x0000404a020075a7 */ /* 0x000e6400080011ff */
[----:B-1----:R-:W-:Y:S05]  /*6b20*/  @!P0 BRA `(.L_x_110) ;  /* 0x00000014008c8947 */ /* 0x002fea0003800000 */
.L_x_109:
[----:B------:R-:W-:Y:S05]  /*6b30*/  BSYNC B0 ;  /* 0x0000000000007941 */ /* 0x000fea0003800000 */
.L_x_108:
[----:B------:R-:W-:Y:S11]  /*6b40*/  ISETP.NE.AND P0, PT, R77, RZ, PT ;  /* 0x000000ff4d00720c */ /* 0x000ff60003f05270 */
[----:B------:R-:W-:Y:S02]  /*6b50*/  @!UPT UIADD3 URZ, UPT, UPT, URZ, URZ, URZ ;  /* 0x000000fffffff290 */ /* 0x000fe4000fffe0ff */
[----:B-1----:R-:W-:Y:S01]  /*6b60*/  @P0 IADD3 R2, PT, PT, R73, R0, RZ ;  /* 0x0000000049020210 */ /* 0x002fe20007ffe0ff */
[----:B------:R-:W-:Y:S05]  /*6b70*/  @P0 WARPSYNC.ALL ;  /* 0x0000000000000948 */ /* 0x000fea0003800000 */
[----:B------:R2:W3:Y:S04]  /*6b80*/  @P0 LDSM.16.M88.4 R44, [R4+0x400] ;  /* 0x00040000042c083b */ /* 0x0004e80000000200 */
[----:B------:R2:W4:Y:S04]  /*6b90*/  @P0 LDSM.16.M88.4 R40, [R3+0x400] ;  /* 0x000400000328083b */ /* 0x0005280000000200 */
[----:B------:R2:W1:Y:S04]  /*6ba0*/  @P0 LDSM.16.M88.4 R32, [R0+0x400] ;  /* 0x000400000020083b */ /* 0x0004680000000200 */
[----:B------:R2:W1:Y:S02]  /*6bb0*/  @P0 LDSM.16.M88.4 R36, [R2+0x400] ;  /* 0x000400000224083b */ /* 0x0004640000000200 */
.L_x_107:
[----:B------:R-:W-:Y:S05]  /*6bc0*/  BSYNC B1 ;  /* 0x0000000000017941 */ /* 0x000fea0003800000 */
.L_x_106:
[----:B-12---:R-:W-:Y:S05]  /*6bd0*/  VIADD R0, R25, 0x20 ;  /* 0x0000002019007836 */ /* 0x006fea0000000000 */
[----:B------:R-:W-:Y:S04]  /*6be0*/  SHF.R.U32.HI R0, RZ, 0x15, R0 ;  /* 0x00000015ff007819 */ /* 0x000fe80000011600 */
[----:B------:R-:W-:Y:S11]  /*6bf0*/  LOP3.LUT P0, RZ, R0, 0x3, R54, 0x48, !PT ;  /* 0x0000000300ff7812 */ /* 0x000ff60007804836 */
[----:B------:R-:W-:Y:S02]  /*6c00*/  @!UPT UIADD3 URZ, UPT, UPT, URZ, URZ, URZ ;  /* 0x000000fffffff290 */ /* 0x000fe4000fffe0ff */
[----:B------:R-:W-:Y:S05]  /*6c10*/  @!P0 BRA `(.L_x_111) ;  /* 0x0000000000408947 */ /* 0x000fea0003800000 */
[----:B------:R-:W1:Y:S01]  /*6c20*/  LDCU.64 UR8, c[0x4][0x70] ;  /* 0x01000e00ff0877ac */ /* 0x000e620008000a00 */
[----:B------:R-:W-:Y:S01]  /*6c30*/  MOV R3, 0x0 ;  /* 0x0000000000037802 */ /* 0x000fe20000000f00 */
[----:B------:R-:W-:Y:S02]  /*6c40*/  HFMA2 R12, -RZ, RZ, 0, 5.9604644775390625e-08 ;  /* 0x00000001ff0c7431 */ /* 0x000fe400000001ff */
[----:B------:R-:W-:Y:S02]  /*6c50*/  IMAD.MOV.U32 R8, RZ, RZ, 0x192 ;  /* 0x00000192ff087424 */ /* 0x000fe400078e00ff */
[----:B------:R-:W-:Y:S01]  /*6c60*/  IMAD.MOV.U32 R13, RZ, RZ, RZ ;  /* 0x000000ffff0d7224 */ /* 0x000fe200078e00ff */
[----:B------:R-:W2:Y:S01]  /*6c70*/  LDCU.64 UR6, c[0x4][0x78] ;  /* 0x01000f00ff0677ac */ /* 0x000ea20008000a00 */
[----:B------:R-:W3:Y:S01]  /*6c80*/  LDC.64 R2, c[0x4][R3] ;  /* 0x0100000003027b82 */ /* 0x000ee20000000a00 */
[----:B------:R-:W5:Y:S01]  /*6c90*/  LDCU.64 UR4, c[0x4][0x10] ;  /* 0x01000200ff0477ac */ /* 0x000f620008000a00 */
[----:B-1----:R-:W-:Y:S01]  /*6ca0*/  MOV R5, UR9 ;  /* 0x0000000900057c02 */ /* 0x002fe20008000f00 */
[----:B------:R-:W-:Y:S01]  /*6cb0*/  IMAD.U32 R4, RZ, RZ, UR8 ;  /* 0x00000008ff047e24 */ /* 0x000fe2000f8e00ff */
[----:B--2---:R-:W-:Y:S01]  /*6cc0*/  MOV R7, UR7 ;  /* 0x0000000700077c02 */ /* 0x004fe20008000f00 */
[----:B------:R-:W-:Y:S01]  /*6cd0*/  IMAD.U32 R6, RZ, RZ, UR6 ;  /* 0x00000006ff067e24 */ /* 0x000fe2000f8e00ff */
[----:B-----5:R-:W-:Y:S01]  /*6ce0*/  MOV R11, UR5 ;  /* 0x00000005000b7c02 */ /* 0x020fe20008000f00 */
[----:B------:R-:W-:Y:S02]  /*6cf0*/  IMAD.U32 R10, RZ, RZ, UR4 ;  /* 0x00000004ff0a7e24 */ /* 0x000fe4000f8e00ff */
[----:B------:R-:W-:Y:S07]  /*6d00*/  LEPC R20, `(.L_x_111) ;  /* 0x000000001014794e */ /* 0x000fee0000000000 */
[----:B---34-:R-:W-:Y:S05]  /*6d10*/  CALL.ABS.NOINC R2 ;  /* 0x0000000002007343 */ /* 0x018fea0003c00000 */
.L_x_111:
[----:B------:R-:W-:Y:S01]  /*6d20*/  ISETP.NE.AND P0, PT, R64, RZ, PT ;  /* 0x000000ff4000720c */ /* 0x000fe20003f05270 */
[----:B------:R-:W-:Y:S05]  /*6d30*/  WARPSYNC.ALL ;  /* 0x0000000000007948 */ /* 0x000fea0003800000 */
[----:B------:R-:W-:Y:S01]  /*6d40*/  R2UR UR4, R25 ;  /* 0x00000000190472ca */ /* 0x000fe200000e0000 */
[----:B------:R-:W-:Y:S01]  /*6d50*/  BSSY.RECONVERGENT B0, `(.L_x_112) ;  /* 0x0000063000007945 */ /* 0x000fe20003800200 */
[----:B---3--:R-:W-:Y:S02]  /*6d60*/  LOP3.LUT R0, R44, 0xffffe000, RZ, 0xc0, !PT ;  /* 0xffffe0002c007812 */ /* 0x008fe400078ec0ff */
[----:B------:R-:W-:Y:S02]  /*6d70*/  LOP3.LUT R2, R45, 0xffffe000, RZ, 0xc0, !PT ;  /* 0xffffe0002d027812 */ /* 0x000fe400078ec0ff */
[----:B------:R-:W-:Y:S02]  /*6d80*/  LOP3.LUT R3, R46, 0xffffe000, RZ, 0xc0, !PT ;  /* 0xffffe0002e037812 */ /* 0x000fe400078ec0ff */
[----:B------:R-:W-:Y:S02]  /*6d90*/  LOP3.LUT R20, R47, 0xffffe000, RZ, 0xc0, !PT ;  /* 0xffffe0002f147812 */ /* 0x000fe400078ec0ff */
[----:B----4-:R-:W-:Y:S02]  /*6da0*/  LOP3.LUT R21, R40, 0xffffe000, RZ, 0xc0, !PT ;  /* 0xffffe00028157812 */ /* 0x010fe400078ec0ff */
[----:B------:R-:W-:Y:S01]  /*6db0*/  LOP3.LUT R25, R41, 0xffffe000, RZ, 0xc0, !PT ;  /* 0xffffe00029197812 */ /* 0x000fe200078ec0ff */
[----:B------:R-:W1:Y:S01]  /*6dc0*/  LDTM.16dp128bit.x8 R4, tmem[UR4+0x20] ;  /* 0x00002004000479ee */ /* 0x000e620008180000 */
[----:B------:R-:W-:Y:S01]  /*6dd0*/  R2UR UR4, R71 ;  /* 0x00000000470472ca */ /* 0x000fe200000e0000 */
[----:B------:R-:W-:Y:S01]  /*6de0*/  NOP ;  /* 0x0000000000007918 */ /* 0x000fe20000000000 */
[----:B------:R-:W-:Y:S02]  /*6df0*/  LOP3.LUT R27, R42, 0xffffe000, RZ, 0xc0, !PT ;  /* 0xffffe0002a1b7812 */ /* 0x000fe400078ec0ff */
[----:B------:R-:W-:Y:S02]  /*6e00*/  LOP3.LUT R28, R43, 0xffffe000, RZ, 0xc0, !PT ;  /* 0xffffe0002b1c7812 */ /* 0x000fe400078ec0ff */
[----:B------:R-:W-:Y:S02]  /*6e10*/  LOP3.LUT R29, R32, 0xffffe000, RZ, 0xc0, !PT ;  /* 0xffffe000201d7812 */ /* 0x000fe400078ec0ff */
[----:B------:R-:W-:Y:S02]  /*6e20*/  LOP3.LUT R30, R33, 0xffffe000, RZ, 0xc0, !PT ;  /* 0xffffe000211e7812 */ /* 0x000fe400078ec0ff */
[----:B------:R-:W-:Y:S02]  /*6e30*/  LOP3.LUT R31, R34, 0xffffe000, RZ, 0xc0, !PT ;  /* 0xffffe000221f7812 */ /* 0x000fe400078ec0ff */
[----:B------:R-:W-:Y:S01]  /*6e40*/  LOP3.LUT R32, R35, 0xffffe000, RZ, 0xc0, !PT ;  /* 0xffffe00023207812 */ /* 0x000fe200078ec0ff */
[----:B------:R-:W-:Y:S01]  /*6e50*/  UIADD3 UR4, UPT, UPT, UR4, 0xc0, URZ ;  /* 0x000000c004047890 */ /* 0x000fe2000fffe0ff */
[----:B------:R-:W-:Y:S02]  /*6e60*/  LOP3.LUT R33, R36, 0xffffe000, RZ, 0xc0, !PT ;  /* 0xffffe00024217812 */ /* 0x000fe400078ec0ff */
[----:B------:R-:W-:Y:S01]  /*6e70*/  LOP3.LUT R34, R37, 0xffffe000, RZ, 0xc0, !PT ;  /* 0xffffe00025227812 */ /* 0x000fe200078ec0ff */
[----:B------:R-:W-:Y:S01]  /*6e80*/  UPRMT UR4, UR54, 0x654, UR4 ;  /* 0x0000065436047896 */ /* 0x000fe20008000004 */
[----:B------:R-:W-:Y:S02]  /*6e90*/  LOP3.LUT R35, R38, 0xffffe000, RZ, 0xc0, !PT ;  /* 0xffffe00026237812 */ /* 0x000fe400078ec0ff */
[----:B------:R-:W-:Y:S01]  /*6ea0*/  LOP3.LUT R36, R39, 0xffffe000, RZ, 0xc0, !PT ;  /* 0xffffe00027247812 */ /* 0x000fe200078ec0ff */
[C---:B-1----:R-:W-:Y:S01]  /*6eb0*/  FMUL R4, R24.reuse, R4 ;  /* 0x0000000418047220 */ /* 0x042fe20000400000 */
[C---:B------:R-:W-:Y:S01]  /*6ec0*/  FMUL R5, R24.reuse, R5 ;  /* 0x0000000518057220 */ /* 0x040fe20000400000 */
[C---:B------:R-:W-:Y:S01]  /*6ed0*/  FMUL R6, R24.reuse, R6 ;  /* 0x0000000618067220 */ /* 0x040fe20000400000 */
[----:B------:R-:W-:Y:S01]  /*6ee0*/  FMUL R7, R24, R7 ;  /* 0x0000000718077220 */ /* 0x000fe20000400000 */
[----:B------:R-:W-:Y:S01]  /*6ef0*/  FFMA R4, R26, R0, R4 ;  /* 0x000000001a047223 */ /* 0x000fe20000000004 */
[----:B------:R-:W-:Y:S02]  /*6f00*/  IMAD.U32 R0, RZ, RZ, UR45 ;  /* 0x0000002dff007e24 */ /* 0x000fe4000f8e00ff */
[----:B------:R-:W-:Y:S01]  /*6f10*/  FMUL R8, R24, R8 ;  /* 0x0000000818087220 */ /* 0x000fe20000400000 */
[----:B------:R-:W-:Y:S01]  /*6f20*/  FFMA R5, R26, R2, R5 ;  /* 0x000000021a057223 */ /* 0x000fe20000000005 */
[----:B------:R-:W-:Y:S01]  /*6f30*/  FMUL R9, R24, R9 ;  /* 0x0000000918097220 */ /* 0x000fe20000400000 */
[----:B------:R-:W-:Y:S01]  /*6f40*/  F2FP.TF32.F32.PACK_B R4, R4 ;  /* 0x00000004ff04723e */ /* 0x000fe200024050ff */
[----:B------:R-:W-:Y:S01]  /*6f50*/  FFMA R6, R26, R3, R6 ;  /* 0x000000031a067223 */ /* 0x000fe20000000006 */
[----:B------:R-:W-:Y:S01]  /*6f60*/  FMUL R10, R24, R10 ;  /* 0x0000000a180a7220 */ /* 0x000fe20000400000 */
[----:B------:R-:W-:Y:S01]  /*6f70*/  F2FP.TF32.F32.PACK_B R5, R5 ;  /* 0x00000005ff05723e */ /* 0x000fe200024050ff */
[----:B------:R-:W-:Y:S01]  /*6f80*/  FFMA R7, R26, R20, R7 ;  /* 0x000000141a077223 */ /* 0x000fe20000000007 */
[----:B------:R-:W-:Y:S01]  /*6f90*/  IMAD R0, R0, 0x800, R52 ;  /* 0x0000080000007824 */ /* 0x000fe200078e0234 */
[----:B------:R-:W-:Y:S01]  /*6fa0*/  F2FP.TF32.F32.PACK_B R6, R6 ;  /* 0x00000006ff06723e */ /* 0x000fe200024050ff */
[----:B------:R-:W-:Y:S01]  /*6fb0*/  FMUL R11, R24, R11 ;  /* 0x0000000b180b7220 */ /* 0x000fe20000400000 */
[----:B------:R-:W-:Y:S01]  /*6fc0*/  FFMA R8, R26, R21, R8 ;  /* 0x000000151a087223 */ /* 0x000fe20000000008 */
[----:B------:R-:W-:Y:S01]  /*6fd0*/  F2FP.TF32.F32.PACK_B R7, R7 ;  /* 0x00000007ff07723e */ /* 0x000fe200024050ff */
[----:B------:R-:W-:Y:S01]  /*6fe0*/  FMUL R12, R24, R12 ;  /* 0x0000000c180c7220 */ /* 0x000fe20000400000 */
[----:B------:R-:W-:Y:S01]  /*6ff0*/  LEA R0, R0, UR44, 0x2 ;  /* 0x0000002c00007c11 */ /* 0x000fe2000f8e10ff */
[----:B------:R-:W-:Y:S01]  /*7000*/  FFMA R9, R26, R25, R9 ;  /* 0x000000191a097223 */ /* 0x000fe20000000009 */
[----:B------:R-:W-:Y:S01]  /*7010*/  FMUL R13, R24, R13 ;  /* 0x0000000d180d7220 */ /* 0x000fe20000400000 */
        /* <DEDUP_REMOVED lines=12> */
[C---:B------:R-:W-:Y:S01]  /*70e0*/  IADD3 R2, PT, PT, R73.reuse, 0x400, R0 ;  /* 0x0000040049027810 */ /* 0x040fe20007ffe000 */
[C---:B------:R-:W-:Y:S01]  /*70f0*/  FFMA R16, R26.reuse, R33, R16 ;  /* 0x000000211a107223 */ /* 0x040fe20000000010 */
[----:B------:R-:W-:Y:S01]  /*7100*/  F2FP.TF32.F32.PACK_B R8, R8 ;  /* 0x00000008ff08723e */ /* 0x000fe200024050ff */
[----:B------:R-:W-:Y:S01]  /*7110*/  SYNCS.ARRIVE.TRANS64.RED.A1T0 RZ, [UR4], RZ ;  /* 0x000000ffffff79a7 */ /* 0x000fe20008100404 */
[----:B------:R1:W-:Y:S01]  /*7120*/  STSM.16.M88.4 [R0+0x400], R4 ;  /* 0x0004000400007844 */ /* 0x0003e20000000200 */
[----:B------:R-:W-:Y:S01]  /*7130*/  F2FP.TF32.F32.PACK_B R9, R9 ;  /* 0x00000009ff09723e */ /* 0x000fe200024050ff */
[C---:B------:R-:W-:Y:S01]  /*7140*/  FFMA R17, R26.reuse, R34, R17 ;  /* 0x000000221a117223 */ /* 0x040fe20000000011 */
[----:B------:R-:W-:Y:S01]  /*7150*/  F2FP.TF32.F32.PACK_B R10, R10 ;  /* 0x0000000aff0a723e */ /* 0x000fe200024050ff */
[C---:B------:R-:W-:Y:S01]  /*7160*/  FFMA R18, R26.reuse, R35, R18 ;  /* 0x000000231a127223 */ /* 0x040fe20000000012 */
[----:B------:R-:W-:Y:S01]  /*7170*/  F2FP.TF32.F32.PACK_B R11, R11 ;  /* 0x0000000bff0b723e */ /* 0x000fe200024050ff */
[----:B------:R-:W-:Y:S01]  /*7180*/  FFMA R19, R26, R36, R19 ;  /* 0x000000241a137223 */ /* 0x000fe20000000013 */
[----:B------:R-:W-:Y:S02]  /*7190*/  IADD3 R72, PT, PT, R72, 0x400, R0 ;  /* 0x0000040048487810 */ /* 0x000fe40007ffe000 */
[----:B------:R-:W-:Y:S01]  /*71a0*/  F2FP.TF32.F32.PACK_B R12, R12 ;  /* 0x0000000cff0c723e */ /* 0x000fe200024050ff */
        /* <DEDUP_REMOVED lines=20> */
[----:B------:R-:W-:Y:S02]  /*72f0*/  ULEA UR5, UR45, UR44, 0xd ;  /* 0x0000002c2d057291 */ /* 0x000fe4000f8e68ff */
[----:B------:R-:W-:Y:S02]  /*7300*/  UIADD3 UR9, UPT, UPT, UR49, 0x20, URZ ;  /* 0x0000002031097890 */ /* 0x000fe4000fffe0ff */
[----:B------:R-:W-:Y:S01]  /*7310*/  UIADD3 UR8, UPT, UPT, UR5, 0x400, URZ ;  /* 0x0000040005087890 */ /* 0x000fe2000fffe0ff */
[----:B------:R-:W-:Y:S01]  /*7320*/  UMOV UR10, UR50 ;  /* 0x00000032000a7c82 */ /* 0x000fe20008000000 */
[----:B------:R-:W-:Y:S01]  /*7330*/  UMOV UR11, UR36 ;  /* 0x00000024000b7c82 */ /* 0x000fe20008000000 */
[----:B--2---:R-:W-:Y:S04]  /*7340*/  UIADD3 UR4, UP0, UPT, UR6, 0x680, URZ ;  /* 0x0000068006047890 */ /* 0x004fe8000ff1e0ff */
[----:B------:R-:W-:Y:S09]  /*7350*/  UIADD3.X UR5, UPT, UPT, URZ, UR7, URZ, UP0, !UPT ;  /* 0x00000007ff057290 */ /* 0x000ff200087fe4ff */
[----:B------:R2:W-:Y:S02]  /*7360*/  UTMASTG.3D [UR8], [UR4] ;  /* 0x00000008040073b5 */ /* 0x0005e40008010000 */
[----:B--2---:R0:W-:Y:S02]  /*7370*/  UTMACMDFLUSH ;  /* 0x00000000000079b7 */ /* 0x0041e40000000000 */
.L_x_113:
[----:B------:R-:W-:Y:S05]  /*7380*/  BSYNC.RECONVERGENT B0 ;  /* 0x0000000000007941 */ /* 0x000fea0003800200 */
.L_x_112:
[----:B------:R-:W-:Y:S01]  /*7390*/  UIADD3 UR4, UPT, UPT, UR45, 0x1, URZ ;  /* 0x000000012d047890 */ /* 0x000fe2000fffe0ff */
[----:B------:R-:W-:Y:S03]  /*73a0*/  BSSY.RECONVERGENT B0, `(.L_x_114) ;  /* 0x0000008000007945 */ /* 0x000fe60003800200 */
[----:B------:R-:W-:Y:S04]  /*73b0*/  UISETP.NE.AND UP0, UPT, UR4, 0x3, UPT ;  /* 0x000000030400788c */ /* 0x000fe8000bf05270 */
[----:B------:R-:W-:Y:S02]  /*73c0*/  UISETP.EQ.XOR UP1, UPT, UR47, 0x3, !UP0 ;  /* 0x000000032f00788c */ /* 0x000fe4000c722a70 */
[----:B------:R-:W-:Y:S02]  /*73d0*/  USEL UR46, UR4, URZ, UP0 ;  /* 0x000000ff042e7287 */ /* 0x000fe40008000000 */
[----:B------:R-:W-:Y:S04]  /*73e0*/  USEL UR5, URZ, 0x1, !UP1 ;  /* 0x00000001ff057887 */ /* 0x000fe8000c800000 */
[----:B------:R-:W-:Y:S01]  /*73f0*/  ULOP3.LUT UR55, UR55, UR5, URZ, 0x3c, !UPT ;  /* 0x0000000537377292 */ /* 0x000fe2000f8e3cff */
[----:B------:R-:W-:Y:S11]  /*7400*/  @P0 BRA `(.L_x_115) ;  /* 0x0000000000040947 */ /* 0x000ff60003800000 */
[----:B------:R-:W-:Y:S04]  /*7410*/  DEPBAR.LE SB0, 0x1 ;  /* 0x000080400000791a */ /* 0x000fe80000000000 */
.L_x_115:
[----:B------:R-:W-:Y:S05]  /*7420*/  BSYNC.RECONVERGENT B0 ;  /* 0x0000000000007941 */ /* 0x000fea0003800200 */
.L_x_114:
[----:B------:R-:W-:Y:S01]  /*7430*/  BAR.SYNC.DEFER_BLOCKING 0x1, 0x80 ;  /* 0x0042000000007b1d */ /* 0x000fe20000010000 */
[----:B------:R-:W-:Y:S01]  /*7440*/  UISETP.NE.AND UP0, UPT, UR53, -0x2, UPT ;  /* 0xfffffffe3500788c */ /* 0x000fe2000bf05270 */
[----:B------:R-:W-:Y:S08]  /*7450*/  IADD3 R22, PT, PT, R22, 0x1, RZ ;  /* 0x0000000116167810 */ /* 0x000ff00007ffe0ff */
[----:B------:R-:W-:Y:S05]  /*7460*/  BRA.U !UP0, `(.L_x_116) ;  /* 0x0000000108287547 */ /* 0x000fea000b800000 */
[----:B------:R-:W-:Y:S01]  /*7470*/  ISETP.NE.AND P0, PT, R70, RZ, PT ;  /* 0x000000ff4600720c */ /* 0x000fe20003f05270 */
[----:B-1----:R-:W-:Y:S01]  /*7480*/  IMAD.U32 R2, RZ, RZ, UR52 ;  /* 0x00000034ff027e24 */ /* 0x002fe2000f8e00ff */
[----:B------:R-:W-:Y:S01]  /*7490*/  UIADD3 UR4, UPT, UPT, UR52, 0x1, URZ ;  /* 0x0000000134047890 */ /* 0x000fe2000fffe0ff */
[----:B------:R-:W-:Y:S03]  /*74a0*/  IMAD.U32 R0, RZ, RZ, UR54 ;  /* 0x00000036ff007e24 */ /* 0x000fe6000f8e00ff */
[----:B------:R-:W-:Y:S04]  /*74b0*/  UISETP.NE.AND UP0, UPT, UR4, 0x3, UPT ;  /* 0x000000030400788c */ /* 0x000fe8000bf05270 */
[----:B------:R-:W-:Y:S03]  /*74c0*/  USEL UR52, UR4, URZ, UP0 ;  /* 0x000000ff04347287 */ /* 0x000fe60008000000 */
[----:B------:R-:W-:Y:S05]  /*74d0*/  @P0 LEA R2, R2, UR44, 0x3 ;  /* 0x0000002c02020c11 */ /* 0x000fea000f8e18ff */
[----:B------:R-:W-:Y:S05]  /*74e0*/  @P0 VIADD R2, R2, 0x58 ;  /* 0x0000005802020836 */ /* 0x000fea0000000000 */
[----:B------:R-:W-:Y:S04]  /*74f0*/  @P0 PRMT R0, R0, 0x654, R2 ;  /* 0x0000065400000816 */ /* 0x000fe80000000002 */
[----:B------:R2:W-:Y:S03]  /*7500*/  @P0 SYNCS.ARRIVE.TRANS64.RED.A1T0 RZ, [R0+URZ], RZ ;  /* 0x000000ff00ff09a7 */ /* 0x0005e600081004ff */
.L_x_116:
[----:B------:R-:W-:Y:S01]  /*7510*/  R2UR UR6, R69 ;  /* 0x00000000450672ca */ /* 0x000fe200000e0000 */
[----:B------:R-:W-:Y:S01]  /*7520*/  UIADD3 UR53, UPT, UPT, UR53, 0x2, URZ ;  /* 0x0000000235357890 */ /* 0x000fe2000fffe0ff */
[----:B------:R-:W-:Y:S02]  /*7530*/  R2UR UR5, R55 ;  /* 0x00000000370572ca */ /* 0x000fe400000e0000 */
[----:B------:R-:W-:Y:S02]  /*7540*/  R2UR UR4, R56 ;  /* 0x00000000380472ca */ /* 0x000fe400000e0000 */
[----:B------:R-:W-:Y:S02]  /*7550*/  R2UR UR36, R67 ;  /* 0x00000000432472ca */ /* 0x000fe400000e0000 */
[----:B------:R-:W-:Y:S02]  /*7560*/  ISETP.NE.AND P0, PT, R59, 0x2, PT ;  /* 0x000000023b00780c */ /* 0x000fe40003f05270 */
[----:B------:R-:W-:Y:S02]  /*7570*/  ISETP.NE.AND P1, PT, R22, 0x4, PT ;  /* 0x000000041600780c */ /* 0x000fe40003f25270 */
[----:B-1----:R-:W-:Y:S01]  /*7580*/  SEL R2, RZ, 0x1, P0 ;  /* 0x00000001ff027807 */ /* 0x002fe20000000000 */
[----:B------:R-:W-:Y:S01]  /*7590*/  UISETP.NE.AND UP0, UPT, UR6, URZ, UPT ;  /* 0x000000ff0600728c */ /* 0x000fe2000bf05270 */
[----:B--2---:R-:W-:Y:S01]  /*75a0*/  SEL R0, RZ, 0x1, P1 ;  /* 0x00000001ff007807 */ /* 0x004fe20000800000 */
[----:B------:R-:W-:Y:S01]  /*75b0*/  UIADD3 UR30, UPT, UPT, UR37, UR5, URZ ;  /* 0x00000005251e7290 */ /* 0x000fe2000fffe0ff */
[----:B------:R-:W-:Y:S01]  /*75c0*/  LOP3.LUT R60, R60, R2, RZ, 0x3c, !PT ;  /* 0x000000023c3c7212 */ /* 0x000fe200078e3cff */
[----:B------:R-:W-:Y:S01]  /*75d0*/  UIADD3 UR26, UPT, UPT, UR38, UR4, URZ ;  /* 0x00000004261a7290 */ /* 0x000fe2000fffe0ff */
[----:B------:R-:W-:Y:S02]  /*75e0*/  LOP3.LUT R61, R61, R0, RZ, 0x3c, !PT ;  /* 0x000000003d3d7212 */ /* 0x000fe400078e3cff */
[----:B------:R-:W-:Y:S02]  /*75f0*/  SEL R59, R59, RZ, P0 ;  /* 0x000000ff3b3b7207 */ /* 0x000fe40000000000 */
[----:B------:R-:W-:Y:S01]  /*7600*/  SEL R22, R22, RZ, P1 ;  /* 0x000000ff16167207 */ /* 0x000fe20000800000 */
[----:B------:R-:W-:Y:S06]  /*7610*/  BRA.U UP0, `(.L_x_117) ;  /* 0xffffffd900b07547 */ /* 0x000fec000b83ffff */
[----:B------:R-:W-:-:S13]  /*7620*/  R2UR UR4, R57 ;  /* 0x00000000390472ca */ /* 0x000fda00000e0000 */
[----:B------:R-:W-:-:S09]  /*7630*/  UISETP.NE.AND UP0, UPT, UR4, URZ, UPT ;  /* 0x000000ff0400728c */ /* 0x000fd2000bf05270 */
[----:B------:R-:W-:Y:S05]  /*7640*/  BRA.U !UP0, `(.L_x_118) ;  /* 0x0000000108487547 */ /* 0x000fea000b800000 */
[----:B------:R-:W1:Y:S02]  /*7650*/  LDCU.64 UR4, c[0x0][0x890] ;  /* 0x00011200ff0477ac */ /* 0x000e640008000a00 */
[----:B-1----:R-:W-:-:S04]  /*7660*/  UISETP.NE.U32.AND UP0, UPT, UR4, URZ, UPT ;  /* 0x000000ff0400728c */ /* 0x002fc8000bf05070 */
[----:B------:R-:W-:-:S09]  /*7670*/  UISETP.NE.AND.EX UP0, UPT, UR5, URZ, UPT, UP0 ;  /* 0x000000ff0500728c */ /* 0x000fd2000bf05300 */
[----:B------:R-:W-:Y:S05]  /*7680*/  BRA.U UP0, `(.L_x_119) ;  /* 0x00000001000c7547 */ /* 0x000fea000b800000 */
[----:B------:R-:W-:-:S13]  /*7690*/  FSETP.NEU.AND P0, PT, R26, RZ, PT ;  /* 0x000000ff1a00720b */ /* 0x000fda0003f0d000 */
[----:B------:R-:W-:Y:S05]  /*76a0*/  @!P0 EXIT ;  /* 0x000000000000894d */ /* 0x000fea0003800000 */
[----:B------:R-:W-:Y:S05]  /*76b0*/  BRA `(.L_x_118) ;  /* 0x00000000002c7947 */ /* 0x000fea0003800000 */
.L_x_119:
[----:B------:R-:W-:Y:S01]  /*76c0*/  ISETP.NE.AND P0, PT, R58, RZ, PT ;  /* 0x000000ff3a00720c */ /* 0x000fe20003f05270 */
[----:B------:R-:W-:-:S12]  /*76d0*/  BSSY.RECONVERGENT B0, `(.L_x_118) ;  /* 0x0000009000007945 */ /* 0x000fd80003800200 */
[----:B------:R-:W-:Y:S05]  /*76e0*/  @P0 BRA `(.L_x_120) ;  /* 0x0000000000140947 */ /* 0x000fea0003800000 */
[----:B------:R-:W1:Y:S02]  /*76f0*/  LDCU.64 UR4, c[0x0][0x888] ;  /* 0x00011100ff0477ac */ /* 0x000e640008000a00 */
[----:B-1----:R-:W-:-:S04]  /*7700*/  ISETP.NE.U32.AND P0, PT, RZ, UR4, PT ;  /* 0x00000004ff007c0c */ /* 0x002fc8000bf05070 */
[----:B------:R-:W-:-:S13]  /*7710*/  ISETP.NE.AND.EX P0, PT, RZ, UR5, PT, P0 ;  /* 0x00000005ff007c0c */ /* 0x000fda000bf05300 */
[----:B------:R-:W-:Y:S05]  /*7720*/  @!P0 EXIT ;  /* 0x000000000000894d */ /* 0x000fea0003800000 */
[----:B------:R-:W-:Y:S05]  /*7730*/  BRA `(.L_x_121) ;  /* 0x0000000000087947 */ /* 0x000fea0003800000 */
.L_x_120:
[----:B------:R-:W-:-:S13]  /*7740*/  FSETP.NEU.AND P0, PT, R26, RZ, PT ;  /* 0x000000ff1a00720b */ /* 0x000fda0003f0d000 */
[----:B------:R-:W-:Y:S05]  /*7750*/  @!P0 EXIT ;  /* 0x000000000000894d */ /* 0x000fea0003800000 */
.L_x_121:
[----:B------:R-:W-:Y:S05]  /*7760*/  BSYNC.RECONVERGENT B0 ;  /* 0x0000000000007941 */ /* 0x000fea0003800200 */
.L_x_118:
[----:B------:R-:W-:Y:S01]  /*7770*/  ULEA UR4, UR52, UR44, 0x3 ;  /* 0x0000002c34047291 */ /* 0x000fe2000f8e18ff */
[----:B------:R-:W-:-:S04]  /*7780*/  DEPBAR.LE SB0, 0x0 ;  /* 0x000080000000791a */ /* 0x000fc80000000000 */
[----:B------:R-:W-:-:S04]  /*7790*/  UIADD3 UR4, UPT, UPT, UR4, 0x58, URZ ;  /* 0x0000005804047890 */ /* 0x000fc8000fffe0ff */
[----:B------:R-:W-:-:S09]  /*77a0*/  UPRMT UR4, UR54, 0x654, UR4 ;  /* 0x0000065436047896 */ /* 0x000fd20008000004 */
[----:B------:R-:W-:Y:S01]  /*77b0*/  SYNCS.ARRIVE.TRANS64.RED.A1T0 RZ, [UR4], RZ ;  /* 0x000000ffffff79a7 */ /* 0x000fe20008100404 */
[----:B------:R-:W-:Y:S05]  /*77c0*/  EXIT ;  /* 0x000000000000794d */ /* 0x000fea0003800000 */
.L_x_24:
[----:B--2---:R2:W3:Y:S02]  /*77d0*/  SYNCS.PHASECHK.TRANS64.TRYWAIT P0, [R0+URZ+0xf0], R2 ;  /* 0x0000f002000075a7 */ /* 0x0044e400080011ff */
[----:B---3--:R-:W-:Y:S05]  /*77e0*/  @!P0 NANOSLEEP.SYNCS 0x989680 ;  /* 0x009896800000895d */ /* 0x008fea0003900000 */
[----:B------:R-:W3:Y:S02]  /*77f0*/  @!P0 SYNCS.PHASECHK.TRANS64 P0, [R0+URZ+0xf0], R2 ;  /* 0x0000f002000085a7 */ /* 0x000ee400080010ff */
[----:B---3--:R-:W-:Y:S05]  /*7800*/  @!P0 BRA `(.L_x_24) ;  /* 0xfffffffc00f08947 */ /* 0x008fea000383ffff */
[----:B------:R-:W-:Y:S05]  /*7810*/  BRA `(.L_x_122) ;  /* 0xffffffa000247947 */ /* 0x000fea000383ffff */
.L_x_27:
[----:B-1----:R-:W-:-:S07]  /*7820*/  MOV R0, UR33 ;  /* 0x0000002100007c02 */ /* 0x002fce0008000f00 */
.L_x_123:
[----:B-1----:R1:W2:Y:S02]  /*7830*/  SYNCS.PHASECHK.TRANS64.TRYWAIT P0, [R0+URZ+0x20], R3 ;  /* 0x00002003000075a7 */ /* 0x0022a400080011ff */
[----:B--2---:R-:W-:Y:S05]  /*7840*/  @!P0 NANOSLEEP.SYNCS 0x989680 ;  /* 0x009896800000895d */ /* 0x004fea0003900000 */
[----:B------:R-:W2:Y:S02]  /*7850*/  @!P0 SYNCS.PHASECHK.TRANS64 P0, [R0+URZ+0x20], R3 ;  /* 0x00002003000085a7 */ /* 0x000ea400080010ff */
[----:B--2---:R-:W-:Y:S05]  /*7860*/  @!P0 BRA `(.L_x_123) ;  /* 0xfffffffc00f08947 */ /* 0x004fea000383ffff */
[----:B------:R-:W-:Y:S05]  /*7870*/  BRA `(.L_x_26) ;  /* 0xffffffa0006c7947 */ /* 0x000fea000383ffff */
.L_x_34:
[----:B-1----:R-:W-:-:S07]  /*7880*/  MOV R0, UR17 ;  /* 0x0000001100007c02 */ /* 0x002fce0008000f00 */
.L_x_124:
[----:B-1----:R1:W2:Y:S02]  /*7890*/  SYNCS.PHASECHK.TRANS64.TRYWAIT P0, [R0+URZ+0x20], R3 ;  /* 0x00002003000075a7 */ /* 0x0022a400080011ff */
[----:B--2---:R-:W-:Y:S05]  /*78a0*/  @!P0 NANOSLEEP.SYNCS 0x989680 ;  /* 0x009896800000895d */ /* 0x004fea0003900000 */
[----:B------:R-:W2:Y:S02]  /*78b0*/  @!P0 SYNCS.PHASECHK.TRANS64 P0, [R0+URZ+0x20], R3 ;  /* 0x00002003000085a7 */ /* 0x000ea400080010ff */
[----:B--2---:R-:W-:Y:S05]  /*78c0*/  @!P0 BRA `(.L_x_124) ;  /* 0xfffffffc00f08947 */ /* 0x004fea000383ffff */
[----:B------:R-:W-:Y:S05]  /*78d0*/  BRA `(.L_x_33) ;  /* 0xffffffa400287947 */ /* 0x000fea000383ffff */
.L_x_39:
[----:B-1----:R1:W2:Y:S02]  /*78e0*/  SYNCS.PHASECHK.TRANS64.TRYWAIT P0, [R3+URZ+0x80], R0 ;  /* 0x00008000030075a7 */ /* 0x0022a400080011ff */
[----:B--2---:R-:W-:Y:S05]  /*78f0*/  @!P0 NANOSLEEP.SYNCS 0x989680 ;  /* 0x009896800000895d */ /* 0x004fea0003900000 */
[----:B------:R-:W2:Y:S02]  /*7900*/  @!P0 SYNCS.PHASECHK.TRANS64 P0, [R3+URZ+0x80], R0 ;  /* 0x00008000030085a7 */ /* 0x000ea400080010ff */
[----:B--2---:R-:W-:Y:S05]  /*7910*/  @!P0 BRA `(.L_x_39) ;  /* 0xfffffffc00f08947 */ /* 0x004fea000383ffff */
[----:B------:R-:W-:Y:S05]  /*7920*/  BRA `(.L_x_125) ;  /* 0xffffffa400cc7947 */ /* 0x000fea000383ffff */
.L_x_43:
[----:B------:R-:W-:-:S07]  /*7930*/  MOV R0, UR4 ;  /* 0x0000000400007c02 */ /* 0x000fce0008000f00 */
.L_x_126:
[----:B-1----:R1:W2:Y:S02]  /*7940*/  SYNCS.PHASECHK.TRANS64.TRYWAIT P0, [R0+URZ], R2 ;  /* 0x00000002000075a7 */ /* 0x0022a400080011ff */
[----:B--2---:R-:W-:Y:S05]  /*7950*/  @!P0 NANOSLEEP.SYNCS 0x989680 ;  /* 0x009896800000895d */ /* 0x004fea0003900000 */
[----:B------:R-:W2:Y:S02]  /*7960*/  @!P0 SYNCS.PHASECHK.TRANS64 P0, [R0+URZ], R2 ;  /* 0x00000002000085a7 */ /* 0x000ea400080010ff */
[----:B--2---:R-:W-:Y:S05]  /*7970*/  @!P0 BRA `(.L_x_126) ;  /* 0xfffffffc00f08947 */ /* 0x004fea000383ffff */
[----:B------:R-:W-:Y:S05]  /*7980*/  BRA `(.L_x_127) ;  /* 0xffffffac00787947 */ /* 0x000fea000383ffff */
.L_x_44:
[----:B------:R-:W-:-:S07]  /*7990*/  MOV R0, UR5 ;  /* 0x0000000500007c02 */ /* 0x000fce0008000f00 */
.L_x_128:
[----:B-1----:R1:W2:Y:S02]  /*79a0*/  SYNCS.PHASECHK.TRANS64.TRYWAIT P0, [R0+URZ], R3 ;  /* 0x00000003000075a7 */ /* 0x0022a400080011ff */
[----:B--2---:R-:W-:Y:S05]  /*79b0*/  @!P0 NANOSLEEP.SYNCS 0x989680 ;  /* 0x009896800000895d */ /* 0x004fea0003900000 */
[----:B------:R-:W2:Y:S02]  /*79c0*/  @!P0 SYNCS.PHASECHK.TRANS64 P0, [R0+URZ], R3 ;  /* 0x00000003000085a7 */ /* 0x000ea400080010ff */
[----:B--2---:R-:W-:Y:S05]  /*79d0*/  @!P0 BRA `(.L_x_128) ;  /* 0xfffffffc00f08947 */ /* 0x004fea000383ffff */
[----:B------:R-:W-:Y:S05]  /*79e0*/  BRA `(.L_x_129) ;  /* 0xffffffac00847947 */ /* 0x000fea000383ffff */
.L_x_45:
[----:B------:R-:W-:-:S07]  /*79f0*/  MOV R0, UR5 ;  /* 0x0000000500007c02 */ /* 0x000fce0008000f00 */
.L_x_130:
[----:B-1----:R1:W2:Y:S02]  /*7a00*/  SYNCS.PHASECHK.TRANS64.TRYWAIT P0, [R0+URZ], R3 ;  /* 0x00000003000075a7 */ /* 0x0022a400080011ff */
[----:B--2---:R-:W-:Y:S05]  /*7a10*/  @!P0 NANOSLEEP.SYNCS 0x989680 ;  /* 0x009896800000895d */ /* 0x004fea0003900000 */
[----:B------:R-:W2:Y:S02]  /*7a20*/  @!P0 SYNCS.PHASECHK.TRANS64 P0, [R0+URZ], R3 ;  /* 0x00000003000085a7 */ /* 0x000ea400080010ff */
[----:B--2---:R-:W-:Y:S05]  /*7a30*/  @!P0 BRA `(.L_x_130) ;  /* 0xfffffffc00f08947 */ /* 0x004fea000383ffff */
[----:B------:R-:W-:Y:S05]  /*7a40*/  BRA `(.L_x_131) ;  /* 0xffffffac00907947 */ /* 0x000fea000383ffff */
.L_x_48:
[----:B-1----:R1:W2:Y:S02]  /*7a50*/  SYNCS.PHASECHK.TRANS64.TRYWAIT P0, [R2+URZ+0xe0], R4 ;  /* 0x0000e004020075a7 */ /* 0x0022a400080011ff */
[----:B--2---:R-:W-:Y:S05]  /*7a60*/  @!P0 NANOSLEEP.SYNCS 0x989680 ;  /* 0x009896800000895d */ /* 0x004fea0003900000 */
[----:B------:R-:W2:Y:S02]  /*7a70*/  @!P0 SYNCS.PHASECHK.TRANS64 P0, [R2+URZ+0xe0], R4 ;  /* 0x0000e004020085a7 */ /* 0x000ea400080010ff */
[----:B--2---:R-:W-:Y:S05]  /*7a80*/  @!P0 BRA `(.L_x_48) ;  /* 0xfffffffc00f08947 */ /* 0x004fea000383ffff */
[----:B------:R-:W-:Y:S05]  /*7a90*/  BRA `(.L_x_132) ;  /* 0xffffffac00ec7947 */ /* 0x000fea000383ffff */
.L_x_49:
[----:B------:R-:W-:-:S07]  /*7aa0*/  MOV R2, UR4 ;  /* 0x0000000400027c02 */ /* 0x000fce0008000f00 */
.L_x_133:
[----:B-1----:R1:W2:Y:S02]  /*7ab0*/  SYNCS.PHASECHK.TRANS64.TRYWAIT P0, [R2+URZ+0x90], R5 ;  /* 0x00009005020075a7 */ /* 0x0022a400080011ff */
[----:B--2---:R-:W-:Y:S05]  /*7ac0*/  @!P0 NANOSLEEP.SYNCS 0x989680 ;  /* 0x009896800000895d */ /* 0x004fea0003900000 */
[----:B------:R-:W2:Y:S02]  /*7ad0*/  @!P0 SYNCS.PHASECHK.TRANS64 P0, [R2+URZ+0x90], R5 ;  /* 0x00009005020085a7 */ /* 0x000ea400080010ff */
[----:B--2---:R-:W-:Y:S05]  /*7ae0*/  @!P0 BRA `(.L_x_133) ;  /* 0xfffffffc00f08947 */ /* 0x004fea000383ffff */
[----:B------:R-:W-:Y:S05]  /*7af0*/  BRA `(.L_x_134) ;  /* 0xffffffac00fc7947 */ /* 0x000fea000383ffff */
.L_x_50:
[----:B-1----:R1:W2:Y:S02]  /*7b00*/  SYNCS.PHASECHK.TRANS64.TRYWAIT P1, [R2+URZ+0x80], R4 ;  /* 0x00008004020075a7 */ /* 0x0022a400080211ff */
[----:B--2---:R-:W-:Y:S05]  /*7b10*/  @!P1 NANOSLEEP.SYNCS 0x989680 ;  /* 0x009896800000995d */ /* 0x004fea0003900000 */
[----:B------:R-:W2:Y:S02]  /*7b20*/  @!P1 SYNCS.PHASECHK.TRANS64 P1, [R2+URZ+0x80], R4 ;  /* 0x00008004020095a7 */ /* 0x000ea400080210ff */
[----:B--2---:R-:W-:Y:S05]  /*7b30*/  @!P1 BRA `(.L_x_50) ;  /* 0xfffffffc00f09947 */ /* 0x004fea000383ffff */
[----:B------:R-:W-:Y:S05]  /*7b40*/  BRA `(.L_x_135) ;  /* 0xffffffb0002c7947 */ /* 0x000fea000383ffff */
.L_x_53:
[----:B------:R-:W-:-:S07]  /*7b50*/  MOV R0, UR4 ;  /* 0x0000000400007c02 */ /* 0x000fce0008000f00 */
.L_x_136:
[----:B-1----:R1:W2:Y:S02]  /*7b60*/  SYNCS.PHASECHK.TRANS64.TRYWAIT P0, [R0+URZ+0x90], R2 ;  /* 0x00009002000075a7 */ /* 0x0022a400080011ff */
[----:B--2---:R-:W-:Y:S05]  /*7b70*/  @!P0 NANOSLEEP.SYNCS 0x989680 ;  /* 0x009896800000895d */ /* 0x004fea0003900000 */
[----:B------:R-:W2:Y:S02]  /*7b80*/  @!P0 SYNCS.PHASECHK.TRANS64 P0, [R0+URZ+0x90], R2 ;  /* 0x00009002000085a7 */ /* 0x000ea400080010ff */
[----:B--2---:R-:W-:Y:S05]  /*7b90*/  @!P0 BRA `(.L_x_136) ;  /* 0xfffffffc00f08947 */ /* 0x004fea000383ffff */
[----:B------:R-:W-:Y:S05]  /*7ba0*/  BRA `(.L_x_52) ;  /* 0xffffffb000807947 */ /* 0x000fea000383ffff */
.L_x_60:
[----:B-1----:R1:W2:Y:S02]  /*7bb0*/  SYNCS.PHASECHK.TRANS64.TRYWAIT P1, [R0+URZ+0x80], R2 ;  /* 0x00008002000075a7 */ /* 0x0022a400080211ff */
[----:B--2---:R-:W-:Y:S05]  /*7bc0*/  @!P1 NANOSLEEP.SYNCS 0x989680 ;  /* 0x009896800000995d */ /* 0x004fea0003900000 */
[----:B------:R-:W2:Y:S02]  /*7bd0*/  @!P1 SYNCS.PHASECHK.TRANS64 P1, [R0+URZ+0x80], R2 ;  /* 0x00008002000095a7 */ /* 0x000ea400080210ff */
[----:B--2---:R-:W-:Y:S05]  /*7be0*/  @!P1 BRA `(.L_x_60) ;  /* 0xfffffffc00f09947 */ /* 0x004fea000383ffff */
[----:B------:R-:W-:Y:S05]  /*7bf0*/  BRA `(.L_x_137) ;  /* 0xffffffb400f47947 */ /* 0x000fea000383ffff */
.L_x_61:
[----:B------:R-:W-:-:S07]  /*7c00*/  MOV R2, UR31 ;  /* 0x0000001f00027c02 */ /* 0x000fce0008000f00 */
.L_x_138:
[----:B-1----:R1:W2:Y:S02]  /*7c10*/  SYNCS.PHASECHK.TRANS64.TRYWAIT P0, [R2+URZ+0xc0], R0 ;  /* 0x0000c000020075a7 */ /* 0x0022a400080011ff */
[----:B--2---:R-:W-:Y:S05]  /*7c20*/  @!P0 NANOSLEEP.SYNCS 0x989680 ;  /* 0x009896800000895d */ /* 0x004fea0003900000 */
[----:B------:R-:W2:Y:S02]  /*7c30*/  @!P0 SYNCS.PHASECHK.TRANS64 P0, [R2+URZ+0xc0], R0 ;  /* 0x0000c000020085a7 */ /* 0x000ea400080010ff */
[----:B--2---:R-:W-:Y:S05]  /*7c40*/  @!P0 BRA `(.L_x_138) ;  /* 0xfffffffc00f08947 */ /* 0x004fea000383ffff */
[----:B------:R-:W-:Y:S05]  /*7c50*/  BRA `(.L_x_139) ;  /* 0xffffffb800447947 */ /* 0x000fea000383ffff */
.L_x_64:
[----:B------:R-:W-:Y:S07]  /*7c60*/  MOV R0, UR5 ;  /* 0x0000000500007c02 */ /* 0x000fee0008000f00 */
.L_x_140:
[----:B-1----:R1:W2:Y:S02]  /*7c70*/  SYNCS.PHASECHK.TRANS64.TRYWAIT P0, [R0+URZ], R2 ;  /* 0x00000002000075a7 */ /* 0x0022a400080011ff */
[----:B--2---:R-:W-:Y:S05]  /*7c80*/  @!P0 NANOSLEEP.SYNCS 0x989680 ;  /* 0x009896800000895d */ /* 0x004fea0003900000 */
[----:B------:R-:W2:Y:S02]  /*7c90*/  @!P0 SYNCS.PHASECHK.TRANS64 P0, [R0+URZ], R2 ;  /* 0x00000002000085a7 */ /* 0x000ea400080010ff */
[----:B--2---:R-:W-:Y:S05]  /*7ca0*/  @!P0 BRA `(.L_x_140) ;  /* 0xfffffffc00f08947 */ /* 0x004fea000383ffff */
[----:B------:R-:W-:Y:S05]  /*7cb0*/  BRA `(.L_x_63) ;  /* 0xffffffb800607947 */ /* 0x000fea000383ffff */
.L_x_67:
[----:B------:R-:W-:-:S07]  /*7cc0*/  MOV R0, UR4 ;  /* 0x0000000400007c02 */ /* 0x000fce0008000f00 */
.L_x_141:
[----:B--2---:R2:W4:Y:S02]  /*7cd0*/  SYNCS.PHASECHK.TRANS64.TRYWAIT P0, [R0+URZ], R2 ;  /* 0x00000002000075a7 */ /* 0x00452400080011ff */
[----:B----4-:R-:W-:Y:S05]  /*7ce0*/  @!P0 NANOSLEEP.SYNCS 0x989680 ;  /* 0x009896800000895d */ /* 0x010fea0003900000 */
[----:B------:R-:W4:Y:S02]  /*7cf0*/  @!P0 SYNCS.PHASECHK.TRANS64 P0, [R0+URZ], R2 ;  /* 0x00000002000085a7 */ /* 0x000f2400080010ff */
[----:B----4-:R-:W-:Y:S05]  /*7d00*/  @!P0 BRA `(.L_x_141) ;  /* 0xfffffffc00f08947 */ /* 0x010fea000383ffff */
[----:B------:R-:W-:Y:S05]  /*7d10*/  BRA `(.L_x_142) ;  /* 0xffffffbc003c7947 */ /* 0x000fea000383ffff */
.L_x_68:
[----:B------:R-:W-:-:S07]  /*7d20*/  MOV R0, UR5 ;  /* 0x0000000500007c02 */ /* 0x000fce0008000f00 */
.L_x_143:
[----:B-1----:R1:W2:Y:S02]  /*7d30*/  SYNCS.PHASECHK.TRANS64.TRYWAIT P0, [R0+URZ], R3 ;  /* 0x00000003000075a7 */ /* 0x0022a400080011ff */
[----:B--2---:R-:W-:Y:S05]  /*7d40*/  @!P0 NANOSLEEP.SYNCS 0x989680 ;  /* 0x009896800000895d */ /* 0x004fea0003900000 */
[----:B------:R-:W2:Y:S02]  /*7d50*/  @!P0 SYNCS.PHASECHK.TRANS64 P0, [R0+URZ], R3 ;  /* 0x00000003000085a7 */ /* 0x000ea400080010ff */
[----:B--2---:R-:W-:Y:S05]  /*7d60*/  @!P0 BRA `(.L_x_143) ;  /* 0xfffffffc00f08947 */ /* 0x004fea000383ffff */
[----:B------:R-:W-:Y:S05]  /*7d70*/  BRA `(.L_x_144) ;  /* 0xffffffbc00487947 */ /* 0x000fea000383ffff */
.L_x_69:
[----:B------:R-:W-:-:S07]  /*7d80*/  MOV R0, UR5 ;  /* 0x0000000500007c02 */ /* 0x000fce0008000f00 */
.L_x_145:
[----:B-1----:R1:W2:Y:S02]  /*7d90*/  SYNCS.PHASECHK.TRANS64.TRYWAIT P0, [R0+URZ], R3 ;  /* 0x00000003000075a7 */ /* 0x0022a400080011ff */
[----:B--2---:R-:W-:Y:S05]  /*7da0*/  @!P0 NANOSLEEP.SYNCS 0x989680 ;  /* 0x009896800000895d */ /* 0x004fea0003900000 */
[----:B------:R-:W2:Y:S02]  /*7db0*/  @!P0 SYNCS.PHASECHK.TRANS64 P0, [R0+URZ], R3 ;  /* 0x00000003000085a7 */ /* 0x000ea400080010ff */
[----:B--2---:R-:W-:Y:S05]  /*7dc0*/  @!P0 BRA `(.L_x_145) ;  /* 0xfffffffc00f08947 */ /* 0x004fea000383ffff */
[----:B------:R-:W-:Y:S05]  /*7dd0*/  BRA `(.L_x_146) ;  /* 0xffffffbc00547947 */ /* 0x000fea000383ffff */
.L_x_70:
[----:B-1----:R-:W-:-:S07]  /*7de0*/  MOV R0, UR4 ;  /* 0x0000000400007c02 */ /* 0x002fce0008000f00 */
.L_x_147:
[----:B-1----:R1:W2:Y:S02]  /*7df0*/  SYNCS.PHASECHK.TRANS64.TRYWAIT P0, [R0+URZ], R2 ;  /* 0x00000002000075a7 */ /* 0x0022a400080011ff */
[----:B--2---:R-:W-:Y:S05]  /*7e00*/  @!P0 NANOSLEEP.SYNCS 0x989680 ;  /* 0x009896800000895d */ /* 0x004fea0003900000 */
[----:B------:R-:W2:Y:S02]  /*7e10*/  @!P0 SYNCS.PHASECHK.TRANS64 P0, [R0+URZ], R2 ;  /* 0x00000002000085a7 */ /* 0x000ea400080010ff */
[----:B--2---:R-:W-:Y:S05]  /*7e20*/  @!P0 BRA `(.L_x_147) ;  /* 0xfffffffc00f08947 */ /* 0x004fea000383ffff */
[----:B------:R-:W-:Y:S05]  /*7e30*/  BRA `(.L_x_148) ;  /* 0xffffffbc00607947 */ /* 0x000fea000383ffff */
.L_x_75:
[----:B---3--:R3:W1:Y:S02]  /*7e40*/  SYNCS.PHASECHK.TRANS64.TRYWAIT P0, [R12+URZ+0x80], R0 ;  /* 0x000080000c0075a7 */ /* 0x00866400080011ff */
[----:B-1----:R-:W-:Y:S05]  /*7e50*/  @!P0 NANOSLEEP.SYNCS 0x989680 ;  /* 0x009896800000895d */ /* 0x002fea0003900000 */
[----:B------:R-:W1:Y:S02]  /*7e60*/  @!P0 SYNCS.PHASECHK.TRANS64 P0, [R12+URZ+0x80], R0 ;  /* 0x000080000c0085a7 */ /* 0x000e6400080010ff */
[----:B-1----:R-:W-:Y:S05]  /*7e70*/  @!P0 BRA `(.L_x_75) ;  /* 0xfffffffc00f08947 */ /* 0x002fea000383ffff */
[----:B------:R-:W-:Y:S05]  /*7e80*/  BRA `(.L_x_149) ;  /* 0xffffffc000707947 */ /* 0x000fea000383ffff */
.L_x_78:
[----:B-1----:R-:W-:Y:S07]  /*7e90*/  MOV R0, UR24 ;  /* 0x0000001800007c02 */ /* 0x002fee0008000f00 */
.L_x_150:
[----:B-1----:R1:W2:Y:S02]  /*7ea0*/  SYNCS.PHASECHK.TRANS64.TRYWAIT P2, [R0+URZ+0x78], R6 ;  /* 0x00007806000075a7 */ /* 0x0022a400080411ff */
[----:B--2---:R-:W-:Y:S05]  /*7eb0*/  @!P2 NANOSLEEP.SYNCS 0x989680 ;  /* 0x009896800000a95d */ /* 0x004fea0003900000 */
[----:B------:R-:W2:Y:S02]  /*7ec0*/  @!P2 SYNCS.PHASECHK.TRANS64 P2, [R0+URZ+0x78], R6 ;  /* 0x000078060000a5a7 */ /* 0x000ea400080410ff */
[----:B--2---:R-:W-:Y:S05]  /*7ed0*/  @!P2 BRA `(.L_x_150) ;  /* 0xfffffffc00f0a947 */ /* 0x004fea000383ffff */
[----:B------:R-:W-:Y:S05]  /*7ee0*/  BRA `(.L_x_77) ;  /* 0xffffffc400d47947 */ /* 0x000fea000383ffff */
.L_x_81:
[----:B------:R-:W-:Y:S07]  /*7ef0*/  MOV R0, UR4 ;  /* 0x0000000400007c02 */ /* 0x000fee0008000f00 */
.L_x_151:
[----:B-1----:R1:W2:Y:S02]  /*7f00*/  SYNCS.PHASECHK.TRANS64.TRYWAIT P0, [R0+URZ+0x58], R9 ;  /* 0x00005809000075a7 */ /* 0x0022a400080011ff */
[----:B--2---:R-:W-:Y:S05]  /*7f10*/  @!P0 NANOSLEEP.SYNCS 0x989680 ;  /* 0x009896800000895d */ /* 0x004fea0003900000 */
[----:B------:R-:W2:Y:S02]  /*7f20*/  @!P0 SYNCS.PHASECHK.TRANS64 P0, [R0+URZ+0x58], R9 ;  /* 0x00005809000085a7 */ /* 0x000ea400080010ff */
[----:B--2---:R-:W-:Y:S05]  /*7f30*/  @!P0 BRA `(.L_x_151) ;  /* 0xfffffffc00f08947 */ /* 0x004fea000383ffff */
[----:B------:R-:W-:Y:S05]  /*7f40*/  BRA `(.L_x_152) ;  /* 0xffffffc800347947 */ /* 0x000fea000383ffff */
.L_x_82:
[----:B------:R-:W-:Y:S07]  /*7f50*/  MOV R6, UR5 ;  /* 0x0000000500067c02 */ /* 0x000fee0008000f00 */
.L_x_153:
[----:B-1----:R1:W2:Y:S02]  /*7f60*/  SYNCS.PHASECHK.TRANS64.TRYWAIT P0, [R6+URZ+0x58], R0 ;  /* 0x00005800060075a7 */ /* 0x0022a400080011ff */
[----:B--2---:R-:W-:Y:S05]  /*7f70*/  @!P0 NANOSLEEP.SYNCS 0x989680 ;  /* 0x009896800000895d */ /* 0x004fea0003900000 */
[----:B------:R-:W2:Y:S02]  /*7f80*/  @!P0 SYNCS.PHASECHK.TRANS64 P0, [R6+URZ+0x58], R0 ;  /* 0x00005800060085a7 */ /* 0x000ea400080010ff */
[----:B--2---:R-:W-:Y:S05]  /*7f90*/  @!P0 BRA `(.L_x_153) ;  /* 0xfffffffc00f08947 */ /* 0x004fea000383ffff */
[----:B------:R-:W-:Y:S05]  /*7fa0*/  BRA `(.L_x_154) ;  /* 0xffffffc800907947 */ /* 0x000fea000383ffff */
.L_x_84:
[----:B------:R-:W-:-:S07]  /*7fb0*/  MOV R0, UR4 ;  /* 0x0000000400007c02 */ /* 0x000fce0008000f00 */
.L_x_155:
[----:B-1----:R1:W2:Y:S02]  /*7fc0*/  SYNCS.PHASECHK.TRANS64.TRYWAIT P0, [R0+URZ], R2 ;  /* 0x00000002000075a7 */ /* 0x0022a400080011ff */
[----:B--2---:R-:W-:Y:S05]  /*7fd0*/  @!P0 NANOSLEEP.SYNCS 0x989680 ;  /* 0x009896800000895d */ /* 0x004fea0003900000 */
[----:B------:R-:W2:Y:S02]  /*7fe0*/  @!P0 SYNCS.PHASECHK.TRANS64 P0, [R0+URZ], R2 ;  /* 0x00000002000085a7 */ /* 0x000ea400080010ff */
[----:B--2---:R-:W-:Y:S05]  /*7ff0*/  @!P0 BRA `(.L_x_155) ;  /* 0xfffffffc00f08947 */ /* 0x004fea000383ffff */
[----:B------:R-:W-:Y:S05]  /*8000*/  BRA `(.L_x_156) ;  /* 0xffffffcc00207947 */ /* 0x000fea000383ffff */
.L_x_85:
[----:B------:R-:W-:-:S07]  /*8010*/  MOV R0, UR5 ;  /* 0x0000000500007c02 */ /* 0x000fce0008000f00 */
.L_x_157:
[----:B-1----:R1:W2:Y:S02]  /*8020*/  SYNCS.PHASECHK.TRANS64.TRYWAIT P0, [R0+URZ], R2 ;  /* 0x00000002000075a7 */ /* 0x0022a400080011ff */
[----:B--2---:R-:W-:Y:S05]  /*8030*/  @!P0 NANOSLEEP.SYNCS 0x989680 ;  /* 0x009896800000895d */ /* 0x004fea0003900000 */
[----:B------:R-:W2:Y:S02]  /*8040*/  @!P0 SYNCS.PHASECHK.TRANS64 P0, [R0+URZ], R2 ;  /* 0x00000002000085a7 */ /* 0x000ea400080010ff */
[----:B--2---:R-:W-:Y:S05]  /*8050*/  @!P0 BRA `(.L_x_157) ;  /* 0xfffffffc00f08947 */ /* 0x004fea000383ffff */
[----:B------:R-:W-:Y:S05]  /*8060*/  BRA `(.L_x_158) ;  /* 0xffffffcc002c7947 */ /* 0x000fea000383ffff */
.L_x_87:
[----:B-1----:R1:W2:Y:S02]  /*8070*/  SYNCS.PHASECHK.TRANS64.TRYWAIT P0, [R0+URZ+0x80], R2 ;  /* 0x00008002000075a7 */ /* 0x0022a400080011ff */
[----:B--2---:R-:W-:Y:S05]  /*8080*/  @!P0 NANOSLEEP.SYNCS 0x989680 ;  /* 0x009896800000895d */ /* 0x004fea0003900000 */
[----:B------:R-:W2:Y:S02]  /*8090*/  @!P0 SYNCS.PHASECHK.TRANS64 P0, [R0+URZ+0x80], R2 ;  /* 0x00008002000085a7 */ /* 0x000ea400080010ff */
[----:B--2---:R-:W-:Y:S05]  /*80a0*/  @!P0 BRA `(.L_x_87) ;  /* 0xfffffffc00f08947 */ /* 0x004fea000383ffff */
[----:B------:R-:W-:Y:S05]  /*80b0*/  BRA `(.L_x_159) ;  /* 0xffffffd0001c7947 */ /* 0x000fea000383ffff */
.L_x_97:
[----:B-1----:R1:W3:Y:S02]  /*80c0*/  SYNCS.PHASECHK.TRANS64.TRYWAIT P1, [R2+URZ+0x40], R0 ;  /* 0x00004000020075a7 */ /* 0x0022e400080211ff */
[----:B---3--:R-:W-:Y:S05]  /*80d0*/  @!P1 NANOSLEEP.SYNCS 0x989680 ;  /* 0x009896800000995d */ /* 0x008fea0003900000 */
[----:B------:R-:W3:Y:S02]  /*80e0*/  @!P1 SYNCS.PHASECHK.TRANS64 P1, [R2+URZ+0x40], R0 ;  /* 0x00004000020095a7 */ /* 0x000ee400080210ff */
[----:B---3--:R-:W-:Y:S05]  /*80f0*/  @!P1 BRA `(.L_x_97) ;  /* 0xfffffffc00f09947 */ /* 0x008fea000383ffff */
[----:B------:R-:W-:Y:S05]  /*8100*/  BRA `(.L_x_96) ;  /* 0xffffffdc009c7947 */ /* 0x000fea000383ffff */
.L_x_99:
[----:B--2---:R2:W3:Y:S02]  /*8110*/  SYNCS.PHASECHK.TRANS64.TRYWAIT P0, [R71+URZ+0xa0], R3 ;  /* 0x0000a003470075a7 */ /* 0x0044e400080011ff */
[----:B---3--:R-:W-:Y:S05]  /*8120*/  @!P0 NANOSLEEP.SYNCS 0x989680 ;  /* 0x009896800000895d */ /* 0x008fea0003900000 */
[----:B------:R-:W3:Y:S02]  /*8130*/  @!P0 SYNCS.PHASECHK.TRANS64 P0, [R71+URZ+0xa0], R3 ;  /* 0x0000a003470085a7 */ /* 0x000ee400080010ff */
[----:B---3--:R-:W-:Y:S05]  /*8140*/  @!P0 BRA `(.L_x_99) ;  /* 0xfffffffc00f08947 */ /* 0x008fea000383ffff */
[----:B------:R-:W-:Y:S05]  /*8150*/  BRA `(.L_x_98) ;  /* 0xffffffe000147947 */ /* 0x000fea000383ffff */
.L_x_110:
[----:B-1----:R1:W2:Y:S02]  /*8160*/  SYNCS.PHASECHK.TRANS64.TRYWAIT P0, [R2+URZ+0x40], R74 ;  /* 0x0000404a020075a7 */ /* 0x0022a400080011ff */
[----:B--2---:R-:W-:Y:S05]  /*8170*/  @!P0 NANOSLEEP.SYNCS 0x989680 ;  /* 0x009896800000895d */ /* 0x004fea0003900000 */
[----:B------:R-:W2:Y:S02]  /*8180*/  @!P0 SYNCS.PHASECHK.TRANS64 P0, [R2+URZ+0x40], R74 ;  /* 0x0000404a020085a7 */ /* 0x000ea400080010ff */
[----:B--2---:R-:W-:Y:S05]  /*8190*/  @!P0 BRA `(.L_x_110) ;  /* 0xfffffffc00f08947 */ /* 0x004fea000383ffff */
[----:B------:R-:W-:Y:S05]  /*81a0*/  BRA `(.L_x_109) ;  /* 0xffffffe800607947 */ /* 0x000fea000383ffff */
        .weak           $__internal_0_$__cuda_sm10x_tcgen05_guardrail_trap_col_being_dealloced_not_returned_by_alloc
        .type           $__internal_0_$__cuda_sm10x_tcgen05_guardrail_trap_col_being_dealloced_not_returned_by_alloc,@function
        .size           $__internal_0_$__cuda_sm10x_tcgen05_guardrail_trap_col_being_dealloced_not_returned_by_alloc,($__internal_1_$__cuda_sm10x_tcgen05_guardrail_trap_phase_invalid_during_alloc - $__internal_0_$__cuda_sm10x_tcgen05_guardrail_trap_col_being_dealloced_not_returned_by_alloc)
$__internal_0_$__cuda_sm10x_tcgen05_guardrail_trap_col_being_dealloced_not_returned_by_alloc:
[----:B------:R-:W-:Y:S05]  /*81b0*/  BPT.TRAP 0x1 ;  /* 0x000000040000795c */ /* 0x000fea0000300000 */
[----:B------:R-:W-:-:S04]  /*81c0*/  HFMA2 R3, -RZ, RZ, 0, 0 ;  /* 0x00000000ff037431 */ /* 0x000fc800000001ff */
[----:B------:R-:W-:Y:S05]  /*81d0*/  RET.REL.NODEC R2 `(_ZN7cutlass13device_kernelINS_4gemm6kernel13GemmUniversalIN4cute5tupleIJiiiiEEENS1_10collective13CollectiveMmaINS1_35MainloopSm100TmaUmmaWarpSpecializedILi4ELi2ELi4ENS5_IJNS4_1CILi1EEENSA_ILi2EEESB_EEEEENS5_IJNSA_ILi64EEESF_NSA_ILi32EEEEEENS_10tfloat32_tENS5_IJlSB_lEEESI_SJ_NS4_8TiledMMAINS4_8MMA_AtomIJNS4_17SM100_MMA_TF32_SSISI_SI_fLi64ELi64ELNS4_4UMMA5MajorE0ELSO_0ELNSN_7ScaleInE0ELSP_0EEEEEENS4_6LayoutINS5_IJSB_SB_SB_EEENS5_IJNSA_ILi0EEESU_SU_EEEEENS5_IJNS4_10UnderscoreESX_SX_EEEEENS4_23SM90_TMA_LOAD_MULTICASTENS4_14ComposedLayoutINS4_7SwizzleILi3ELi4ELi3EEENS4_18smem_ptr_flag_bitsILi32EEENSS_INS5_IJNSA_ILi8EEESG_EEENS5_IJSG_SB_EEEEEEEvNS4_8identityENS4_13SM90_TMA_LOADES1A_vS1B_EENS_8epilogue10collective18CollectiveEpilogueINS1E_23Sm100TmaWarpSpecializedILi3ELi2ELi16ELb1ELb0EEEJSH_NS5_IJNSS_ISF_SB_EENSS_ISG_SB_EEEEESI_SJ_SI_SJ_NS1E_6fusion15FusionCallbacksIS1I_NS1M_17LinearCombinationISI_fSI_fLNS_15FloatRoundStyleE2EEESH_S1L_JEEENS4_5SM1004TMEM4LOAD26SM100_TMEM_LOAD_16dp128b8xES1C_S1A_NS4_17SM75_U32x4_LDSM_NENS4_14SM90_TMA_STOREES1A_NS4_17SM90_U32x4_STSM_NENS4_39AutoVectorizingCopyWithAssumedAlignmentILi128EEEEEEvvEEEEvNT_6ParamsE) ;  /* 0xffffff7c02887950 */ /* 0x000fea0003c3ffff */
        .weak           $__internal_1_$__cuda_sm10x_tcgen05_guardrail_trap_phase_invalid_during_alloc
        .type           $__internal_1_$__cuda_sm10x_tcgen05_guardrail_trap_phase_invalid_during_alloc,@function
        .size           $__internal_1_$__cuda_sm10x_tcgen05_guardrail_trap_phase_invalid_during_alloc,($__internal_2_$__cuda_sm10x_tcgen05_guardrail_trap_unallocated_columns_being_dealloced - $__internal_1_$__cuda_sm10x_tcgen05_guardrail_trap_phase_invalid_during_alloc)
$__internal_1_$__cuda_sm10x_tcgen05_guardrail_trap_phase_invalid_during_alloc:
[----:B------:R-:W-:Y:S05]  /*81e0*/  BPT.TRAP 0x1 ;  /* 0x000000040000795c */ /* 0x000fea0000300000 */
[----:B------:R-:W-:-:S04]  /*81f0*/  MOV R5, 0x0 ;  /* 0x0000000000057802 */ /* 0x000fc80000000f00 */
[----:B------:R-:W-:Y:S05]  /*8200*/  RET.REL.NODEC R4 `(_ZN7cutlass13device_kernelINS_4gemm6kernel13GemmUniversalIN4cute5tupleIJiiiiEEENS1_10collective13CollectiveMmaINS1_35MainloopSm100TmaUmmaWarpSpecializedILi4ELi2ELi4ENS5_IJNS4_1CILi1EEENSA_ILi2EEESB_EEEEENS5_IJNSA_ILi64EEESF_NSA_ILi32EEEEEENS_10tfloat32_tENS5_IJlSB_lEEESI_SJ_NS4_8TiledMMAINS4_8MMA_AtomIJNS4_17SM100_MMA_TF32_SSISI_SI_fLi64ELi64ELNS4_4UMMA5MajorE0ELSO_0ELNSN_7ScaleInE0ELSP_0EEEEEENS4_6LayoutINS5_IJSB_SB_SB_EEENS5_IJNSA_ILi0EEESU_SU_EEEEENS5_IJNS4_10UnderscoreESX_SX_EEEEENS4_23SM90_TMA_LOAD_MULTICASTENS4_14ComposedLayoutINS4_7SwizzleILi3ELi4ELi3EEENS4_18smem_ptr_flag_bitsILi32EEENSS_INS5_IJNSA_ILi8EEESG_EEENS5_IJSG_SB_EEEEEEEvNS4_8identityENS4_13SM90_TMA_LOADES1A_vS1B_EENS_8epilogue10collective18CollectiveEpilogueINS1E_23Sm100TmaWarpSpecializedILi3ELi2ELi16ELb1ELb0EEEJSH_NS5_IJNSS_ISF_SB_EENSS_ISG_SB_EEEEESI_SJ_SI_SJ_NS1E_6fusion15FusionCallbacksIS1I_NS1M_17LinearCombinationISI_fSI_fLNS_15FloatRoundStyleE2EEESH_S1L_JEEENS4_5SM1004TMEM4LOAD26SM100_TMEM_LOAD_16dp128b8xES1C_S1A_NS4_17SM75_U32x4_LDSM_NENS4_14SM90_TMA_STOREES1A_NS4_17SM90_U32x4_STSM_NENS4_39AutoVectorizingCopyWithAssumedAlignmentILi128EEEEEEvvEEEEvNT_6ParamsE) ;  /* 0xffffff7c047c7950 */ /* 0x000fea0003c3ffff */
        .weak           $__internal_2_$__cuda_sm10x_tcgen05_guardrail_trap_unallocated_columns_being_dealloced
        .type           $__internal_2_$__cuda_sm10x_tcgen05_guardrail_trap_unallocated_columns_being_dealloced,@function
        .size           $__internal_2_$__cuda_sm10x_tcgen05_guardrail_trap_unallocated_columns_being_dealloced,(.L_x_161 - $__internal_2_$__cuda_sm10x_tcgen05_guardrail_trap_unallocated_columns_being_dealloced)
$__internal_2_$__cuda_sm10x_tcgen05_guardrail_trap_unallocated_columns_being_dealloced:
[----:B------:R-:W-:Y:S05]  /*8210*/  BPT.TRAP 0x1 ;  /* 0x000000040000795c */ /* 0x000fea0000300000 */
[----:B------:R-:W-:-:S04]  /*8220*/  HFMA2 R3, -RZ, RZ, 0, 0 ;  /* 0x00000000ff037431 */ /* 0x000fc800000001ff */
[----:B------:R-:W-:Y:S05]  /*8230*/  RET.REL.NODEC R2 `(_ZN7cutlass13device_kernelINS_4gemm6kernel13GemmUniversalIN4cute5tupleIJiiiiEEENS1_10collective13CollectiveMmaINS1_35MainloopSm100TmaUmmaWarpSpecializedILi4ELi2ELi4ENS5_IJNS4_1CILi1EEENSA_ILi2EEESB_EEEEENS5_IJNSA_ILi64EEESF_NSA_ILi32EEEEEENS_10tfloat32_tENS5_IJlSB_lEEESI_SJ_NS4_8TiledMMAINS4_8MMA_AtomIJNS4_17SM100_MMA_TF32_SSISI_SI_fLi64ELi64ELNS4_4UMMA5MajorE0ELSO_0ELNSN_7ScaleInE0ELSP_0EEEEEENS4_6LayoutINS5_IJSB_SB_SB_EEENS5_IJNSA_ILi0EEESU_SU_EEEEENS5_IJNS4_10UnderscoreESX_SX_EEEEENS4_23SM90_TMA_LOAD_MULTICASTENS4_14ComposedLayoutINS4_7SwizzleILi3ELi4ELi3EEENS4_18smem_ptr_flag_bitsILi32EEENSS_INS5_IJNSA_ILi8EEESG_EEENS5_IJSG_SB_EEEEEEEvNS4_8identityENS4_13SM90_TMA_LOADES1A_vS1B_EENS_8epilogue10collective18CollectiveEpilogueINS1E_23Sm100TmaWarpSpecializedILi3ELi2ELi16ELb1ELb0EEEJSH_NS5_IJNSS_ISF_SB_EENSS_ISG_SB_EEEEESI_SJ_SI_SJ_NS1E_6fusion15FusionCallbacksIS1I_NS1M_17LinearCombinationISI_fSI_fLNS_15FloatRoundStyleE2EEESH_S1L_JEEENS4_5SM1004TMEM4LOAD26SM100_TMEM_LOAD_16dp128b8xES1C_S1A_NS4_17SM75_U32x4_LDSM_NENS4_14SM90_TMA_STOREES1A_NS4_17SM90_U32x4_STSM_NENS4_39AutoVectorizingCopyWithAssumedAlignmentILi128EEEEEEvvEEEEvNT_6ParamsE) ;  /* 0xffffff7c02707950 */ /* 0x000fea0003c3ffff */
.L_x_160:
[----:B------:R-:W-:-:S00]  /*8240*/  BRA `(.L_x_160) ;  /* 0xfffffffc00fc7947 */ /* 0x000fc0000383ffff */
[----:B------:R-:W-:-:S00]  /*8250*/  NOP ;  /* 0x0000000000007918 */ /* 0x000fc00000000000 */
        /* <DEDUP_REMOVED lines=10> */
.L_x_161:


//--------------------- .nv.global.init           --------------------------
	.section	.nv.global.init,"aw",@progbits
.nv.global.init:
	.type		$str$27,@object
	.size		$str$27,($str$28 - $str$27)
$str$27:
        /*0000*/ 	.byte	0x28, 0x61, 0x64, 0x64, 0x72, 0x65, 0x73, 0x73, 0x20, 0x26, 0x20, 0x6d, 0x61, 0x73, 0x6b, 0x29
        /*0010*/ 	.byte	0x20, 0x3d, 0x3d, 0x20, 0x30, 0x00
	.type		$str$28,@object
	.size		$str$28,($str$26 - $str$28)
$str$28:
        /*0016*/ 	.byte	0x2f, 0x74, 0x6d, 0x70, 0x2f, 0x63, 0x75, 0x74, 0x6c, 0x61, 0x73, 0x73, 0x5f, 0x73, 0x77, 0x65
        /*0026*/ 	.byte	0x65, 0x70, 0x5f, 0x73, 0x72, 0x63, 0x2f, 0x69, 0x6e, 0x63, 0x6c, 0x75, 0x64, 0x65, 0x2f, 0x63
        /*0036*/ 	.byte	0x75, 0x74, 0x65, 0x2f, 0x70, 0x6f, 0x69, 0x6e, 0x74, 0x65, 0x72, 0x5f, 0x66, 0x6c, 0x61, 0x67
        /*0046*/ 	.byte	0x67, 0x65, 0x64, 0x2e, 0x68, 0x70, 0x70, 0x00
	.type		$str$26,@object
	.size		$str$26,($str$25 - $str$26)
$str$26:
        /*004e*/ 	.byte	0x2f, 0x74, 0x6d, 0x70, 0x2f, 0x63, 0x75, 0x74, 0x6c, 0x61, 0x73, 0x73, 0x5f, 0x73, 0x77, 0x65
        /*005e*/ 	.byte	0x65, 0x70, 0x5f, 0x73, 0x72, 0x63, 0x2f, 0x69, 0x6e, 0x63, 0x6c, 0x75, 0x64, 0x65, 0x2f, 0x63
        /*006e*/ 	.byte	0x75, 0x74, 0x65, 0x2f, 0x61, 0x74, 0x6f, 0x6d, 0x2f, 0x63, 0x6f, 0x70, 0x79, 0x5f, 0x74, 0x72
        /*007e*/ 	.byte	0x61, 0x69, 0x74, 0x73, 0x5f, 0x73, 0x6d, 0x31, 0x30, 0x30, 0x2e, 0x68, 0x70, 0x70, 0x00
	.type		$str$25,@object
	.size		$str$25,(__unnamed_1 - $str$25)
$str$25:
        /*008d*/ 	.byte	0x28, 0x28, 0x75, 0x69, 0x6e, 0x74, 0x33, 0x32, 0x5f, 0x74, 0x28, 0x74, 0x68, 0x72, 0x65, 0x61
        /*009d*/ 	.byte	0x64, 0x49, 0x64, 0x78, 0x2e, 0x78, 0x29, 0x20, 0x2f, 0x20, 0x33, 0x32, 0x29, 0x20, 0x25, 0x20
        /*00ad*/ 	.byte	0x34, 0x29, 0x20, 0x3d, 0x3d, 0x20, 0x28, 0x28, 0x28, 0x74, 0x6d, 0x65, 0x6d, 0x5f, 0x61, 0x64
        /*00bd*/ 	.byte	0x64, 0x72, 0x20, 0x3e, 0x3e, 0x20, 0x31, 0x36, 0x29, 0x20, 0x2f, 0x20, 0x33, 0x32, 0x29, 0x20
        /*00cd*/ 	.byte	0x25, 0x20, 0x34, 0x29, 0x00
	.type		__unnamed_1,@object
	.size		__unnamed_1,(__unnamed_2 - __unnamed_1)
__unnamed_1:
        /*00d2*/ 	.byte	0x61, 0x75, 0x74, 0x6f, 0x20, 0x63, 0x75, 0x74, 0x65, 0x3a, 0x3a, 0x61, 0x73, 0x5f, 0x70, 0x6f
        /* <DEDUP_REMOVED lines=24> */
        /*0262*/ 	.byte	0x30, 0x34, 0x38, 0x3e, 0x3e, 0x3e, 0x3e, 0x5d, 0x00
	.type		__unnamed_2,@object
	.size		__unnamed_2,(.L_2 - __unnamed_2)
__unnamed_2:
        /* <DEDUP_REMOVED lines=45> */
        /*053b*/ 	.byte	0x3e, 0x3e, 0x3e, 0x5d, 0x00
.L_2:


//--------------------- .nv.shared._ZN7cutlass13device_kernelINS_4gemm6kernel13GemmUniversalIN4cute5tupleIJiiiiEEENS1_10collective13CollectiveMmaINS1_35MainloopSm100TmaUmmaWarpSpecializedILi4ELi2ELi4ENS5_IJNS4_1CILi1EEENSA_ILi2EEESB_EEEEENS5_IJNSA_ILi64EEESF_NSA_ILi32EEEEEENS_10tfloat32_tENS5_IJlSB_lEEESI_SJ_NS4_8TiledMMAINS4_8MMA_AtomIJNS4_17SM100_MMA_TF32_SSISI_SI_fLi64ELi64ELNS4_4UMMA5MajorE0ELSO_0ELNSN_7ScaleInE0ELSP_0EEEEEENS4_6LayoutINS5_IJSB_SB_SB_EEENS5_IJNSA_ILi0EEESU_SU_EEEEENS5_IJNS4_10UnderscoreESX_SX_EEEEENS4_23SM90_TMA_LOAD_MULTICASTENS4_14ComposedLayoutINS4_7SwizzleILi3ELi4ELi3EEENS4_18smem_ptr_flag_bitsILi32EEENSS_INS5_IJNSA_ILi8EEESG_EEENS5_IJSG_SB_EEEEEEEvNS4_8identityENS4_13SM90_TMA_LOADES1A_vS1B_EENS_8epilogue10collective18CollectiveEpilogueINS1E_23Sm100TmaWarpSpecializedILi3ELi2ELi16ELb1ELb0EEEJSH_NS5_IJNSS_ISF_SB_EENSS_ISG_SB_EEEEESI_SJ_SI_SJ_NS1E_6fusion15FusionCallbacksIS1I_NS1M_17LinearCombinationISI_fSI_fLNS_15FloatRoundStyleE2EEESH_S1L_JEEENS4_5SM1004TMEM4LOAD26SM100_TMEM_LOAD_16dp128b8xES1C_S1A_NS4_17SM75_U32x4_LDSM_NENS4_14SM90_TMA_STOREES1A_NS4_17SM90_U32x4_STSM_NENS4_39AutoVectorizingCopyWithAssumedAlignmentILi128EEEEEEvvEEEEvNT_6ParamsE --------------------------
	.section	.nv.shared._ZN7cutlass13device_kernelINS_4gemm6kernel13GemmUniversalIN4cute5tupleIJiiiiEEENS1_10collective13CollectiveMmaINS1_35MainloopSm100TmaUmmaWarpSpecializedILi4ELi2ELi4ENS5_IJNS4_1CILi1EEENSA_ILi2EEESB_EEEEENS5_IJNSA_ILi64EEESF_NSA_ILi32EEEEEENS_10tfloat32_tENS5_IJlSB_lEEESI_SJ_NS4_8TiledMMAINS4_8MMA_AtomIJNS4_17SM100_MMA_TF32_SSISI_SI_fLi64ELi64ELNS4_4UMMA5MajorE0ELSO_0ELNSN_7ScaleInE0ELSP_0EEEEEENS4_6LayoutINS5_IJSB_SB_SB_EEENS5_IJNSA_ILi0EEESU_SU_EEEEENS5_IJNS4_10UnderscoreESX_SX_EEEEENS4_23SM90_TMA_LOAD_MULTICASTENS4_14ComposedLayoutINS4_7SwizzleILi3ELi4ELi3EEENS4_18smem_ptr_flag_bitsILi32EEENSS_INS5_IJNSA_ILi8EEESG_EEENS5_IJSG_SB_EEEEEEEvNS4_8identityENS4_13SM90_TMA_LOADES1A_vS1B_EENS_8epilogue10collective18CollectiveEpilogueINS1E_23Sm100TmaWarpSpecializedILi3ELi2ELi16ELb1ELb0EEEJSH_NS5_IJNSS_ISF_SB_EENSS_ISG_SB_EEEEESI_SJ_SI_SJ_NS1E_6fusion15FusionCallbacksIS1I_NS1M_17LinearCombinationISI_fSI_fLNS_15FloatRoundStyleE2EEESH_S1L_JEEENS4_5SM1004TMEM4LOAD26SM100_TMEM_LOAD_16dp128b8xES1C_S1A_NS4_17SM75_U32x4_LDSM_NENS4_14SM90_TMA_STOREES1A_NS4_17SM90_U32x4_STSM_NENS4_39AutoVectorizingCopyWithAssumedAlignmentILi128EEEEEEvvEEEEvNT_6ParamsE,"aw",@nobits
	.sectionflags	@""
	.align	16
	.zero		1024


//--------------------- .nv.shared.reserved.0     --------------------------
	.section	.nv.shared.reserved.0,"aw",@nobits
	.weak		__nv_reservedSMEM_offset_0_alias
	.size		__nv_reservedSMEM_offset_0_alias, 0, 64
	.other		__nv_reservedSMEM_offset_0_alias,@"STO_CUDA_RESERVED_SHARED STV_DEFAULT"
__nv_reservedSMEM_offset_0_alias:
	.zero		0
.nv.shared.reserved.0:
	.zero		64
	.weak		__nv_reservedSMEM_tcgen05_partition
	.type		__nv_reservedSMEM_tcgen05_partition,@object
	.size		__nv_reservedSMEM_tcgen05_partition,(.L_0 - __nv_reservedSMEM_tcgen05_partition)
__nv_reservedSMEM_tcgen05_partition:
	.zero		32
.L_0:


//--------------------- .nv.global                --------------------------
	.section	.nv.global,"aw",@nobits
.nv.global:
	.type		_ZN39_INTERNAL_86349058_4_k_cu_167285e5_94474cute1_E,@object
	.size		_ZN39_INTERNAL_86349058_4_k_cu_167285e5_94474cute1_E,(_ZN39_INTERNAL_86349058_4_k_cu_167285e5_94474cuda3std3__45__cpo6cbeginE - _ZN39_INTERNAL_86349058_4_k_cu_167285e5_94474cute1_E)
_ZN39_INTERNAL_86349058_4_k_cu_167285e5_94474cute1_E:
	.zero		1
	.type		_ZN39_INTERNAL_86349058_4_k_cu_167285e5_94474cuda3std3__45__cpo6cbeginE,@object
	.size		_ZN39_INTERNAL_86349058_4_k_cu_167285e5_94474cuda3std3__45__cpo6cbeginE,(_ZN39_INTERNAL_86349058_4_k_cu_167285e5_94474cuda3std3__48in_placeE - _ZN39_INTERNAL_86349058_4_k_cu_167285e5_94474cuda3std3__45__cpo6cbeginE)
_ZN39_INTERNAL_86349058_4_k_cu_167285e5_94474cuda3std3__45__cpo6cbeginE:
	.zero		1
	.type		_ZN39_INTERNAL_86349058_4_k_cu_167285e5_94474cuda3std3__48in_placeE,@object
	.size		_ZN39_INTERNAL_86349058_4_k_cu_167285e5_94474cuda3std3__48in_placeE,(_ZN39_INTERNAL_86349058_4_k_cu_167285e5_94474cuda3std6ranges3__45__cpo9iter_moveE - _ZN39_INTERNAL_86349058_4_k_cu_167285e5_94474cuda3std3__48in_placeE)
_ZN39_INTERNAL_86349058_4_k_cu_167285e5_94474cuda3std3__48in_placeE:
	.zero		1
	.type		_ZN39_INTERNAL_86349058_4_k_cu_167285e5_94474cuda3std6ranges3__45__cpo9iter_moveE,@object
	.size		_ZN39_INTERNAL_86349058_4_k_cu_167285e5_94474cuda3std6ranges3__45__cpo9iter_moveE,(_ZN39_INTERNAL_86349058_4_k_cu_167285e5_94474cuda3std3__45__cpo5beginE - _ZN39_INTERNAL_86349058_4_k_cu_167285e5_94474cuda3std6ranges3__45__cpo9iter_moveE)
_ZN39_INTERNAL_86349058_4_k_cu_167285e5_94474cuda3std6ranges3__45__cpo9iter_moveE:
	.zero		1
	.type		_ZN39_INTERNAL_86349058_4_k_cu_167285e5_94474cuda3std3__45__cpo5beginE,@object
	.size		_ZN39_INTERNAL_86349058_4_k_cu_167285e5_94474cuda3std3__45__cpo5beginE,(_ZN39_INTERNAL_86349058_4_k_cu_167285e5_94474cuda3std3__441_GLOBAL__N__86349058_4_k_cu_167285e5_94476ignoreE - _ZN39_INTERNAL_86349058_4_k_cu_167285e5_94474cuda3std3__45__cpo5beginE)
_ZN39_INTERNAL_86349058_4_k_cu_167285e5_94474cuda3std3__45__cpo5beginE:
	.zero		1
	.type		_ZN39_INTERNAL_86349058_4_k_cu_167285e5_94474cuda3std3__441_GLOBAL__N__86349058_4_k_cu_167285e5_94476ignoreE,@object
	.size		_ZN39_INTERNAL_86349058_4_k_cu_167285e5_94474cuda3std3__441_GLOBAL__N__86349058_4_k_cu_167285e5_94476ignoreE,(_ZN39_INTERNAL_86349058_4_k_cu_167285e5_94474cute7productE - _ZN39_INTERNAL_86349058_4_k_cu_167285e5_94474cuda3std3__441_GLOBAL__N__86349058_4_k_cu_167285e5_94476ignoreE)
_ZN39_INTERNAL_86349058_4_k_cu_167285e5_94474cuda3std3__441_GLOBAL__N__86349058_4_k_cu_167285e5_94476ignoreE:
	.zero		1
	.type		_ZN39_INTERNAL_86349058_4_k_cu_167285e5_94474cute7productE,@object
	.size		_ZN39_INTERNAL_86349058_4_k_cu_167285e5_94474cute7productE,(_ZN39_INTERNAL_86349058_4_k_cu_167285e5_94474cuda3std3__45__cpo3endE - _ZN39_INTERNAL_86349058_4_k_cu_167285e5_94474cute7productE)
_ZN39_INTERNAL_86349058_4_k_cu_167285e5_94474cute7productE:
	.zero		1
	.type		_ZN39_INTERNAL_86349058_4_k_cu_167285e5_94474cuda3std3__45__cpo3endE,@object
	.size		_ZN39_INTERNAL_86349058_4_k_cu_167285e5_94474cuda3std3__45__cpo3endE,(_ZN39_INTERNAL_86349058_4_k_cu_167285e5_94474cuda3std3__419piecewise_constructE - _ZN39_INTERNAL_86349058_4_k_cu_167285e5_94474cuda3std3__45__cpo3endE)
_ZN39_INTERNAL_86349058_4_k_cu_167285e5_94474cuda3std3__45__cpo3endE:
	.zero		1
	.type		_ZN39_INTERNAL_86349058_4_k_cu_167285e5_94474cuda3std3__419piecewise_constructE,@object
	.size		_ZN39_INTERNAL_86349058_4_k_cu_167285e5_94474cuda3std3__419piecewise_constructE,(_ZN39_INTERNAL_86349058_4_k_cu_167285e5_94474cuda3std3__45__cpo4cendE - _ZN39_INTERNAL_86349058_4_k_cu_167285e5_94474cuda3std3__419piecewise_constructE)
_ZN39_INTERNAL_86349058_4_k_cu_167285e5_94474cuda3std3__419piecewise_constructE:
	.zero		1
	.type		_ZN39_INTERNAL_86349058_4_k_cu_167285e5_94474cuda3std3__45__cpo4cendE,@object
	.size		_ZN39_INTERNAL_86349058_4_k_cu_167285e5_94474cuda3std3__45__cpo4cendE,(_ZN39_INTERNAL_86349058_4_k_cu_167285e5_94474cuda3std6ranges3__45__cpo4swapE - _ZN39_INTERNAL_86349058_4_k_cu_167285e5_94474cuda3std3__45__cpo4cendE)
_ZN39_INTERNAL_86349058_4_k_cu_167285e5_94474cuda3std3__45__cpo4cendE:
	.zero		1
	.type		_ZN39_INTERNAL_86349058_4_k_cu_167285e5_94474cuda3std6ranges3__45__cpo4swapE,@object
	.size		_ZN39_INTERNAL_86349058_4_k_cu_167285e5_94474cuda3std6ranges3__45__cpo4swapE,(.L_10 - _ZN39_INTERNAL_86349058_4_k_cu_167285e5_94474cuda3std6ranges3__45__cpo4swapE)
_ZN39_INTERNAL_86349058_4_k_cu_167285e5_94474cuda3std6ranges3__45__cpo4swapE:
	.zero		1
.L_10:


//--------------------- .nv.constant0._ZN7cutlass13device_kernelINS_4gemm6kernel13GemmUniversalIN4cute5tupleIJiiiiEEENS1_10collective13CollectiveMmaINS1_35MainloopSm100TmaUmmaWarpSpecializedILi4ELi2ELi4ENS5_IJNS4_1CILi1EEENSA_ILi2EEESB_EEEEENS5_IJNSA_ILi64EEESF_NSA_ILi32EEEEEENS_10tfloat32_tENS5_IJlSB_lEEESI_SJ_NS4_8TiledMMAINS4_8MMA_AtomIJNS4_17SM100_MMA_TF32_SSISI_SI_fLi64ELi64ELNS4_4UMMA5MajorE0ELSO_0ELNSN_7ScaleInE0ELSP_0EEEEEENS4_6LayoutINS5_IJSB_SB_SB_EEENS5_IJNSA_ILi0EEESU_SU_EEEEENS5_IJNS4_10UnderscoreESX_SX_EEEEENS4_23SM90_TMA_LOAD_MULTICASTENS4_14ComposedLayoutINS4_7SwizzleILi3ELi4ELi3EEENS4_18smem_ptr_flag_bitsILi32EEENSS_INS5_IJNSA_ILi8EEESG_EEENS5_IJSG_SB_EEEEEEEvNS4_8identityENS4_13SM90_TMA_LOADES1A_vS1B_EENS_8epilogue10collective18CollectiveEpilogueINS1E_23Sm100TmaWarpSpecializedILi3ELi2ELi16ELb1ELb0EEEJSH_NS5_IJNSS_ISF_SB_EENSS_ISG_SB_EEEEESI_SJ_SI_SJ_NS1E_6fusion15FusionCallbacksIS1I_NS1M_17LinearCombinationISI_fSI_fLNS_15FloatRoundStyleE2EEESH_S1L_JEEENS4_5SM1004TMEM4LOAD26SM100_TMEM_LOAD_16dp128b8xES1C_S1A_NS4_17SM75_U32x4_LDSM_NENS4_14SM90_TMA_STOREES1A_NS4_17SM90_U32x4_STSM_NENS4_39AutoVectorizingCopyWithAssumedAlignmentILi128EEEEEEvvEEEEvNT_6ParamsE --------------------------
	.section	.nv.constant0._ZN7cutlass13device_kernelINS_4gemm6kernel13GemmUniversalIN4cute5tupleIJiiiiEEENS1_10collective13CollectiveMmaINS1_35MainloopSm100TmaUmmaWarpSpecializedILi4ELi2ELi4ENS5_IJNS4_1CILi1EEENSA_ILi2EEESB_EEEEENS5_IJNSA_ILi64EEESF_NSA_ILi32EEEEEENS_10tfloat32_tENS5_IJlSB_lEEESI_SJ_NS4_8TiledMMAINS4_8MMA_AtomIJNS4_17SM100_MMA_TF32_SSISI_SI_fLi64ELi64ELNS4_4UMMA5MajorE0ELSO_0ELNSN_7ScaleInE0ELSP_0EEEEEENS4_6LayoutINS5_IJSB_SB_SB_EEENS5_IJNSA_ILi0EEESU_SU_EEEEENS5_IJNS4_10UnderscoreESX_SX_EEEEENS4_23SM90_TMA_LOAD_MULTICASTENS4_14ComposedLayoutINS4_7SwizzleILi3ELi4ELi3EEENS4_18smem_ptr_flag_bitsILi32EEENSS_INS5_IJNSA_ILi8EEESG_EEENS5_IJSG_SB_EEEEEEEvNS4_8identityENS4_13SM90_TMA_LOADES1A_vS1B_EENS_8epilogue10collective18CollectiveEpilogueINS1E_23Sm100TmaWarpSpecializedILi3ELi2ELi16ELb1ELb0EEEJSH_NS5_IJNSS_ISF_SB_EENSS_ISG_SB_EEEEESI_SJ_SI_SJ_NS1E_6fusion15FusionCallbacksIS1I_NS1M_17LinearCombinationISI_fSI_fLNS_15FloatRoundStyleE2EEESH_S1L_JEEENS4_5SM1004TMEM4LOAD26SM100_TMEM_LOAD_16dp128b8xES1C_S1A_NS4_17SM75_U32x4_LDSM_NENS4_14SM90_TMA_STOREES1A_NS4_17SM90_U32x4_STSM_NENS4_39AutoVectorizingCopyWithAssumedAlignmentILi128EEEEEEvvEEEEvNT_6ParamsE,"a",@progbits
	.sectionflags	@""
	.align	4
.nv.constant0._ZN7cutlass13device_kernelINS_4gemm6kernel13GemmUniversalIN4cute5tupleIJiiiiEEENS1_10collective13CollectiveMmaINS1_35MainloopSm100TmaUmmaWarpSpecializedILi4ELi2ELi4ENS5_IJNS4_1CILi1EEENSA_ILi2EEESB_EEEEENS5_IJNSA_ILi64EEESF_NSA_ILi32EEEEEENS_10tfloat32_tENS5_IJlSB_lEEESI_SJ_NS4_8TiledMMAINS4_8MMA_AtomIJNS4_17SM100_MMA_TF32_SSISI_SI_fLi64ELi64ELNS4_4UMMA5MajorE0ELSO_0ELNSN_7ScaleInE0ELSP_0EEEEEENS4_6LayoutINS5_IJSB_SB_SB_EEENS5_IJNSA_ILi0EEESU_SU_EEEEENS5_IJNS4_10UnderscoreESX_SX_EEEEENS4_23SM90_TMA_LOAD_MULTICASTENS4_14ComposedLayoutINS4_7SwizzleILi3ELi4ELi3EEENS4_18smem_ptr_flag_bitsILi32EEENSS_INS5_IJNSA_ILi8EEESG_EEENS5_IJSG_SB_EEEEEEEvNS4_8identityENS4_13SM90_TMA_LOADES1A_vS1B_EENS_8epilogue10collective18CollectiveEpilogueINS1E_23Sm100TmaWarpSpecializedILi3ELi2ELi16ELb1ELb0EEEJSH_NS5_IJNSS_ISF_SB_EENSS_ISG_SB_EEEEESI_SJ_SI_SJ_NS1E_6fusion15FusionCallbacksIS1I_NS1M_17LinearCombinationISI_fSI_fLNS_15FloatRoundStyleE2EEESH_S1L_JEEENS4_5SM1004TMEM4LOAD26SM100_TMEM_LOAD_16dp128b8xES1C_S1A_NS4_17SM75_U32x4_LDSM_NENS4_14SM90_TMA_STOREES1A_NS4_17SM90_U32x4_STSM_NENS4_39AutoVectorizingCopyWithAssumedAlignmentILi128EEEEEEvvEEEEvNT_6ParamsE:
	.zero		2944


//--------------------- SYMBOLS --------------------------

	.type		.nv.reservedSmem.offset0,@object
	.size		.nv.reservedSmem.offset0,0x4
	.type		.nv.reservedSmem.cap,@object
	.size		.nv.reservedSmem.cap,0x4
	.type		__assertfail,@function
